def attn_fwd(
    Q,
    K,
    V,
    Out,
    Lse,
    sm_scale,
    stride_qz,
    stride_qh,
    stride_qm,
    stride_qk,
    stride_kz,
    stride_kh,
    stride_kn,
    stride_kk,
    stride_vz,
    stride_vh,
    stride_vn,
    stride_vk,
    stride_oz,
    stride_oh,
    stride_om,
    stride_ok,
    seqlen_q,
    seqlen_k,
    BLOCK_M: tl.constexpr,
    BLOCK_N: tl.constexpr,
    HEAD_DIM: tl.constexpr,
    CAUSAL: tl.constexpr,
):
    start_m = tl.program_id(0)
    off_hz = tl.program_id(1)
    q_off = off_hz * stride_qh
    k_off = off_hz * stride_kh
    v_off = off_hz * stride_vh
    offs_m = start_m * BLOCK_M + tl.arange(0, BLOCK_M)
    offs_d = tl.arange(0, HEAD_DIM)
    offs_n = tl.arange(0, BLOCK_N)
    q_ptrs = Q + q_off + offs_m[:, None] * stride_qm + offs_d[None, :] * stride_qk
    k_ptrs = K + k_off + offs_d[:, None] * stride_kk + offs_n[None, :] * stride_kn
    v_ptrs = V + v_off + offs_n[:, None] * stride_vn + offs_d[None, :] * stride_vk
    m_i = tl.full([BLOCK_M], float("-inf"), dtype=tl.float32)
    l_i = tl.zeros([BLOCK_M], dtype=tl.float32) + 1.0
    acc = tl.zeros([BLOCK_M, HEAD_DIM], dtype=tl.float32)
    q = tl.load(q_ptrs)
    acc, l_i, m_i = _attn_fwd_inner(
        acc,
        l_i,
        m_i,
        q,
        k_ptrs,
        v_ptrs,
        sm_scale,
        stride_kn,
        stride_vn,
        start_m,
        seqlen_k,
        BLOCK_M,
        BLOCK_N,
        HEAD_DIM,
        CAUSAL,
    )
    acc = acc / l_i[:, None]
    lse = m_i + tl.math.log2(l_i) / 1.4426950408889634
    o_ptrs = (
        Out
        + off_hz * stride_oh
        + offs_m[:, None] * stride_om
        + offs_d[None, :] * stride_ok
    )
    tl.store(o_ptrs, acc.to(Out.dtype.element_ty))
    tl.store(Lse + off_hz * seqlen_q + offs_m, lse)

# config = {"BLOCK_M": 256, "BLOCK_N": 128, "HEAD_DIM": 16, "arch": "sm_100", "causal": false, "dtype": "fp16", "num_stages": 2, "num_warps": 8}
# arch = sm_100


// ===== COMPILED SASS (sm_100a) =====

	.target	sm_100a

	.elftype	@"ET_EXEC"


//--------------------- .note.nv.tkinfo           --------------------------
	.section	.note.nv.tkinfo,"",@"SHT_NOTE"
	.sectionflags	@"SHF_NOTE_NV_TKINFO"
	.tkinfo
        /*0018*/ 	.word	0x00000081
        /*0030*/ 	.string	""
        /*0030*/ 	.string	"ptxas-blackwell"
        /*0030*/ 	.string	"Cuda compilation tools, release 12.9, V12.9.86"
        /*0030*/ 	.string	"Build cuda_12.9.r12.9/compiler.36037853_0"
        /*0030*/ 	.string	"-v  -suppress-debug-info  -lineinfo  -arch sm_100a "



//--------------------- .note.nv.cuver            --------------------------
	.section	.note.nv.cuver,"",@"SHT_NOTE"
	.sectionflags	@"SHF_NOTE_NV_CUVER"
        /*0018*/ 	.short	0x0001
        /*001a*/ 	.short	0x0064
        /*001c*/ 	.short	0x0001
        /*001e*/ 	.short	0x0000
        /*0020*/ 	.short	0x0001
        /*0022*/ 	.short	0x0000


//--------------------- .nv.info                  --------------------------
	.section	.nv.info,"",@"SHT_CUDA_INFO"
	.align	4


	//----- nvinfo : EIATTR_REGCOUNT
	.align		4
        /*0000*/ 	.byte	0x04, 0x2f
        /*0002*/ 	.short	(.L_5 - .L_4)
	.align		4
.L_4:
        /*0004*/ 	.word	index@(attn_fwd)
        /*0008*/ 	.word	0x000000c3


	//----- nvinfo : EIATTR_FRAME_SIZE
	.align		4
.L_5:
        /*000c*/ 	.byte	0x04, 0x11
        /*000e*/ 	.short	(.L_7 - .L_6)
	.align		4
.L_6:
        /*0010*/ 	.word	index@($__internal_2_$__cuda_sm10x_tcgen05_guardrail_trap_unallocated_columns_being_dealloced)
        /*0014*/ 	.word	0x00000000


	//----- nvinfo : EIATTR_FRAME_SIZE
	.align		4
.L_7:
        /*0018*/ 	.byte	0x04, 0x11
        /*001a*/ 	.short	(.L_9 - .L_8)
	.align		4
.L_8:
        /*001c*/ 	.word	index@($__internal_1_$__cuda_sm10x_tcgen05_guardrail_trap_phase_invalid_during_alloc)
        /*0020*/ 	.word	0x00000000


	//----- nvinfo : EIATTR_FRAME_SIZE
	.align		4
.L_9:
        /*0024*/ 	.byte	0x04, 0x11
        /*0026*/ 	.short	(.L_11 - .L_10)
	.align		4
.L_10:
        /*0028*/ 	.word	index@($__internal_0_$__cuda_sm10x_tcgen05_guardrail_trap_col_being_dealloced_not_returned_by_alloc)
        /*002c*/ 	.word	0x00000000


	//----- nvinfo : EIATTR_FRAME_SIZE
	.align		4
.L_11:
        /*0030*/ 	.byte	0x04, 0x11
        /*0032*/ 	.short	(.L_13 - .L_12)
	.align		4
.L_12:
        /*0034*/ 	.word	index@(attn_fwd)
        /*0038*/ 	.word	0x00000000


	//----- nvinfo : EIATTR_MIN_STACK_SIZE
	.align		4
.L_13:
        /*003c*/ 	.byte	0x04, 0x12
        /*003e*/ 	.short	(.L_15 - .L_14)
	.align		4
.L_14:
        /*0040*/ 	.word	index@(attn_fwd)
        /*0044*/ 	.word	0x00000000
.L_15:


//--------------------- .nv.info.attn_fwd         --------------------------
	.section	.nv.info.attn_fwd,"",@"SHT_CUDA_INFO"
	.sectionflags	@""
	.align	4


	//----- nvinfo : EIATTR_CUDA_API_VERSION
	.align		4
        /*0000*/ 	.byte	0x04, 0x37
        /*0002*/ 	.short	(.L_17 - .L_16)
.L_16:
        /*0004*/ 	.word	0x00000081


	//----- nvinfo : EIATTR_KPARAM_INFO
	.align		4
.L_17:
        /*0008*/ 	.byte	0x04, 0x17
        /*000a*/ 	.short	(.L_19 - .L_18)
.L_18:
        /*000c*/ 	.word	0x00000000
        /*0010*/ 	.short	0x0019
        /*0012*/ 	.short	0x0080
        /*0014*/ 	.byte	0x00, 0xf4, 0x21, 0x00


	//----- nvinfo : EIATTR_KPARAM_INFO
	.align		4
.L_19:
        /*0018*/ 	.byte	0x04, 0x17
        /*001a*/ 	.short	(.L_21 - .L_20)
.L_20:
        /*001c*/ 	.word	0x00000000
        /*0020*/ 	.short	0x0018
        /*0022*/ 	.short	0x0078
        /*0024*/ 	.byte	0x00, 0xf4, 0x21, 0x00


	//----- nvinfo : EIATTR_KPARAM_INFO
	.align		4
.L_21:
        /*0028*/ 	.byte	0x04, 0x17
        /*002a*/ 	.short	(.L_23 - .L_22)
.L_22:
        /*002c*/ 	.word	0x00000000
        /*0030*/ 	.short	0x0017
        /*0032*/ 	.short	0x0070
        /*0034*/ 	.byte	0x00, 0xf0, 0x11, 0x00


	//----- nvinfo : EIATTR_KPARAM_INFO
	.align		4
.L_23:
        /*0038*/ 	.byte	0x04, 0x17
        /*003a*/ 	.short	(.L_25 - .L_24)
.L_24:
        /*003c*/ 	.word	0x00000000
        /*0040*/ 	.short	0x0016
        /*0042*/ 	.short	0x006c
        /*0044*/ 	.byte	0x00, 0xf0, 0x11, 0x00


	//----- nvinfo : EIATTR_KPARAM_INFO
	.align		4
.L_25:
        /*0048*/ 	.byte	0x04, 0x17
        /*004a*/ 	.short	(.L_27 - .L_26)
.L_26:
        /*004c*/ 	.word	0x00000000
        /*0050*/ 	.short	0x0015
        /*0052*/ 	.short	0x0068
        /*0054*/ 	.byte	0x00, 0xf0, 0x11, 0x00


	//----- nvinfo : EIATTR_KPARAM_INFO
	.align		4
.L_27:
        /*0058*/ 	.byte	0x04, 0x17
        /*005a*/ 	.short	(.L_29 - .L_28)
.L_28:
        /*005c*/ 	.word	0x00000000
        /*0060*/ 	.short	0x0014
        /*0062*/ 	.short	0x0064
        /*0064*/ 	.byte	0x00, 0xf0, 0x11, 0x00


	//----- nvinfo : EIATTR_KPARAM_INFO
	.align		4
.L_29:
        /*0068*/ 	.byte	0x04, 0x17
        /*006a*/ 	.short	(.L_31 - .L_30)
.L_30:
        /*006c*/ 	.word	0x00000000
        /*0070*/ 	.short	0x0013
        /*0072*/ 	.short	0x0060
        /*0074*/ 	.byte	0x00, 0xf0, 0x11, 0x00


	//----- nvinfo : EIATTR_KPARAM_INFO
	.align		4
.L_31:
        /*0078*/ 	.byte	0x04, 0x17
        /*007a*/ 	.short	(.L_33 - .L_32)
.L_32:
        /*007c*/ 	.word	0x00000000
        /*0080*/ 	.short	0x0012
        /*0082*/ 	.short	0x005c
        /*0084*/ 	.byte	0x00, 0xf0, 0x11, 0x00


	//----- nvinfo : EIATTR_KPARAM_INFO
	.align		4
.L_33:
        /*0088*/ 	.byte	0x04, 0x17
        /*008a*/ 	.short	(.L_35 - .L_34)
.L_34:
        /*008c*/ 	.word	0x00000000
        /*0090*/ 	.short	0x0011
        /*0092*/ 	.short	0x0058
        /*0094*/ 	.byte	0x00, 0xf0, 0x11, 0x00


	//----- nvinfo : EIATTR_KPARAM_INFO
	.align		4
.L_35:
        /*0098*/ 	.byte	0x04, 0x17
        /*009a*/ 	.short	(.L_37 - .L_36)
.L_36:
        /*009c*/ 	.word	0x00000000
        /*00a0*/ 	.short	0x0010
        /*00a2*/ 	.short	0x0054
        /*00a4*/ 	.byte	0x00, 0xf0, 0x11, 0x00


	//----- nvinfo : EIATTR_KPARAM_INFO
	.align		4
.L_37:
        /*00a8*/ 	.byte	0x04, 0x17
        /*00aa*/ 	.short	(.L_39 - .L_38)
.L_38:
        /*00ac*/ 	.word	0x00000000
        /*00b0*/ 	.short	0x000f
        /*00b2*/ 	.short	0x0050
        /*00b4*/ 	.byte	0x00, 0xf0, 0x11, 0x00


	//----- nvinfo : EIATTR_KPARAM_INFO
	.align		4
.L_39:
        /*00b8*/ 	.byte	0x04, 0x17
        /*00ba*/ 	.short	(.L_41 - .L_40)
.L_40:
        /*00bc*/ 	.word	0x00000000
        /*00c0*/ 	.short	0x000e
        /*00c2*/ 	.short	0x004c
        /*00c4*/ 	.byte	0x00, 0xf0, 0x11, 0x00


	//----- nvinfo : EIATTR_KPARAM_INFO
	.align		4
.L_41:
        /*00c8*/ 	.byte	0x04, 0x17
        /*00ca*/ 	.short	(.L_43 - .L_42)
.L_42:
        /*00cc*/ 	.word	0x00000000
        /*00d0*/ 	.short	0x000d
        /*00d2*/ 	.short	0x0048
        /*00d4*/ 	.byte	0x00, 0xf0, 0x11, 0x00


	//----- nvinfo : EIATTR_KPARAM_INFO
	.align		4
.L_43:
        /*00d8*/ 	.byte	0x04, 0x17
        /*00da*/ 	.short	(.L_45 - .L_44)
.L_44:
        /*00dc*/ 	.word	0x00000000
        /*00e0*/ 	.short	0x000c
        /*00e2*/ 	.short	0x0044
        /*00e4*/ 	.byte	0x00, 0xf0, 0x11, 0x00


	//----- nvinfo : EIATTR_KPARAM_INFO
	.align		4
.L_45:
        /*00e8*/ 	.byte	0x04, 0x17
        /*00ea*/ 	.short	(.L_47 - .L_46)
.L_46:
        /*00ec*/ 	.word	0x00000000
        /*00f0*/ 	.short	0x000b
        /*00f2*/ 	.short	0x0040
        /*00f4*/ 	.byte	0x00, 0xf0, 0x11, 0x00


	//----- nvinfo : EIATTR_KPARAM_INFO
	.align		4
.L_47:
        /*00f8*/ 	.byte	0x04, 0x17
        /*00fa*/ 	.short	(.L_49 - .L_48)
.L_48:
        /*00fc*/ 	.word	0x00000000
        /*0100*/ 	.short	0x000a
        /*0102*/ 	.short	0x003c
        /*0104*/ 	.byte	0x00, 0xf0, 0x11, 0x00


	//----- nvinfo : EIATTR_KPARAM_INFO
	.align		4
.L_49:
        /*0108*/ 	.byte	0x04, 0x17
        /*010a*/ 	.short	(.L_51 - .L_50)
.L_50:
        /*010c*/ 	.word	0x00000000
        /*0110*/ 	.short	0x0009
        /*0112*/ 	.short	0x0038
        /*0114*/ 	.byte	0x00, 0xf0, 0x11, 0x00


	//----- nvinfo : EIATTR_KPARAM_INFO
	.align		4
.L_51:
        /*0118*/ 	.byte	0x04, 0x17
        /*011a*/ 	.short	(.L_53 - .L_52)
.L_52:
        /*011c*/ 	.word	0x00000000
        /*0120*/ 	.short	0x0008
        /*0122*/ 	.short	0x0034
        /*0124*/ 	.byte	0x00, 0xf0, 0x11, 0x00


	//----- nvinfo : EIATTR_KPARAM_INFO
	.align		4
.L_53:
        /*0128*/ 	.byte	0x04, 0x17
        /*012a*/ 	.short	(.L_55 - .L_54)
.L_54:
        /*012c*/ 	.word	0x00000000
        /*0130*/ 	.short	0x0007
        /*0132*/ 	.short	0x0030
        /*0134*/ 	.byte	0x00, 0xf0, 0x11, 0x00


	//----- nvinfo : EIATTR_KPARAM_INFO
	.align		4
.L_55:
        /*0138*/ 	.byte	0x04, 0x17
        /*013a*/ 	.short	(.L_57 - .L_56)
.L_56:
        /*013c*/ 	.word	0x00000000
        /*0140*/ 	.short	0x0006
        /*0142*/ 	.short	0x002c
        /*0144*/ 	.byte	0x00, 0xf0, 0x11, 0x00


	//----- nvinfo : EIATTR_KPARAM_INFO
	.align		4
.L_57:
        /*0148*/ 	.byte	0x04, 0x17
        /*014a*/ 	.short	(.L_59 - .L_58)
.L_58:
        /*014c*/ 	.word	0x00000000
        /*0150*/ 	.short	0x0005
        /*0152*/ 	.short	0x0028
        /*0154*/ 	.byte	0x00, 0xf0, 0x11, 0x00


	//----- nvinfo : EIATTR_KPARAM_INFO
	.align		4
.L_59:
        /*0158*/ 	.byte	0x04, 0x17
        /*015a*/ 	.short	(.L_61 - .L_60)
.L_60:
        /*015c*/ 	.word	0x00000000
        /*0160*/ 	.short	0x0004
        /*0162*/ 	.short	0x0020
        /*0164*/ 	.byte	0x00, 0xf4, 0x21, 0x00


	//----- nvinfo : EIATTR_KPARAM_INFO
	.align		4
.L_61:
        /*0168*/ 	.byte	0x04, 0x17
        /*016a*/ 	.short	(.L_63 - .L_62)
.L_62:
        /*016c*/ 	.word	0x00000000
        /*0170*/ 	.short	0x0003
        /*0172*/ 	.short	0x0018
        /*0174*/ 	.byte	0x00, 0xf4, 0x21, 0x00


	//----- nvinfo : EIATTR_KPARAM_INFO
	.align		4
.L_63:
        /*0178*/ 	.byte	0x04, 0x17
        /*017a*/ 	.short	(.L_65 - .L_64)
.L_64:
        /*017c*/ 	.word	0x00000000
        /*0180*/ 	.short	0x0002
        /*0182*/ 	.short	0x0010
        /*0184*/ 	.byte	0x00, 0xf4, 0x21, 0x00


	//----- nvinfo : EIATTR_KPARAM_INFO
	.align		4
.L_65:
        /*0188*/ 	.byte	0x04, 0x17
        /*018a*/ 	.short	(.L_67 - .L_66)
.L_66:
        /*018c*/ 	.word	0x00000000
        /*0190*/ 	.short	0x0001
        /*0192*/ 	.short	0x0008
        /*0194*/ 	.byte	0x00, 0xf4, 0x21, 0x00


	//----- nvinfo : EIATTR_KPARAM_INFO
	.align		4
.L_67:
        /*0198*/ 	.byte	0x04, 0x17
        /*019a*/ 	.short	(.L_69 - .L_68)
.L_68:
        /*019c*/ 	.word	0x00000000
        /*01a0*/ 	.short	0x0000
        /*01a2*/ 	.short	0x0000
        /*01a4*/ 	.byte	0x00, 0xf4, 0x21, 0x00


	//----- nvinfo : EIATTR_AT_ENTRY_FRAGMENTS
	.align		4
.L_69:
        /*01a8*/ 	.byte	0x04, 0x4f
        /*01aa*/ 	.short	(.L_71 - .L_70)


	//   ....[0]....
.L_70:
        /*01ac*/ 	.word	0x00000004


	//----- nvinfo : EIATTR_RESERVED_SMEM_USED
	.align		4
.L_71:
        /*01b0*/ 	.byte	0x01, 0x41
	.zero		2


	//----- nvinfo : EIATTR_SPARSE_MMA_MASK
	.align		4
        /*01b4*/ 	.byte	0x03, 0x50
        /*01b6*/ 	.short	0x0000


	//----- nvinfo : EIATTR_TCGEN05_1CTA_USED
	.align		4
        /*01b8*/ 	.byte	0x01, 0x51
	.zero		2


	//----- nvinfo : EIATTR_MAXREG_COUNT
	.align		4
        /*01bc*/ 	.byte	0x03, 0x1b
        /*01be*/ 	.short	0x00ff


	//----- nvinfo : EIATTR_NUM_BARRIERS
	.align		4
        /*01c0*/ 	.byte	0x02, 0x4c
        /*01c2*/ 	.byte	0x01
	.zero		1


	//----- nvinfo : EIATTR_INT_WARP_WIDE_INSTR_OFFSETS
	.align		4
        /*01c4*/ 	.byte	0x04, 0x31
        /*01c6*/ 	.short	(.L_73 - .L_72)


	//   ....[0]....
.L_72:
        /*01c8*/ 	.word	0x00000db0


	//   ....[1]....
        /*01cc*/ 	.word	0x00000dc0


	//   ....[2]....
        /*01d0*/ 	.word	0x00001020


	//   ....[3]....
        /*01d4*/ 	.word	0x00001160


	//   ....[4]....
        /*01d8*/ 	.word	0x00005390


	//   ....[5]....
        /*01dc*/ 	.word	0x00009cf0


	//   ....[6]....
        /*01e0*/ 	.word	0x00009d40


	//----- nvinfo : EIATTR_COOP_GROUP_MASK_REGIDS
	.align		4
.L_73:
        /*01e4*/ 	.byte	0x04, 0x29
        /*01e6*/ 	.short	(.L_75 - .L_74)


	//   ....[0]....
.L_74:
        /*01e8*/ 	.word	0xffffffff


	//   ....[1]....
        /*01ec*/ 	.word	0xffffffff


	//   ....[2]....
        /*01f0*/ 	.word	0xffffffff


	//   ....[3]....
        /*01f4*/ 	.word	0xffffffff


	//----- nvinfo : EIATTR_COOP_GROUP_INSTR_OFFSETS
	.align		4
.L_75:
        /*01f8*/ 	.byte	0x04, 0x28
        /*01fa*/ 	.short	(.L_77 - .L_76)


	//   ....[0]....
.L_76:
        /*01fc*/ 	.word	0x00000050


	//   ....[1]....
        /*0200*/ 	.word	0x00000310


	//   ....[2]....
        /*0204*/ 	.word	0x00009b80


	//   ....[3]....
        /*0208*/ 	.word	0x00009df0


	//----- nvinfo : EIATTR_VRC_CTA_INIT_COUNT
	.align		4
.L_77:
        /*020c*/ 	.byte	0x02, 0x4a
        /*020e*/ 	.byte	0x80
	.zero		1


	//----- nvinfo : EIATTR_MBARRIER_INSTR_OFFSETS
	.align		4
        /*0210*/ 	.byte	0x04, 0x39
        /*0212*/ 	.short	(.L_79 - .L_78)


	//   ....[0]....
.L_78:
        /*0214*/ 	.word	0x00000f50
        /*0218*/ 	.word	0x000000ff
        /*021c*/ 	.word	0x00000000
        /*0220*/ 	.short	0x0100
        /*0222*/ 	.byte	0x08
	.zero		1


	//   ....[1]....
        /*0224*/ 	.word	0x00001140
        /*0228*/ 	.word	0x000000ff
        /*022c*/ 	.word	0x00005008
        /*0230*/ 	.short	0x0100
        /*0232*/ 	.byte	0x05
	.zero		1


	//   ....[2]....
        /*0234*/ 	.word	0x00001250
        /*0238*/ 	.word	0x000000ff
        /*023c*/ 	.word	0x00003000
        /*0240*/ 	.short	0x0100
        /*0242*/ 	.byte	0x05
	.zero		1


	//   ....[3]....
        /*0244*/ 	.word	0x00001400
        /*0248*/ 	.word	0x000000ff
        /*024c*/ 	.word	0x00003000
        /*0250*/ 	.short	0x010a
        /*0252*/ 	.byte	0x05
	.zero		1


	//   ....[4]....
        /*0254*/ 	.word	0x00001460
        /*0258*/ 	.word	0x000000ff
        /*025c*/ 	.word	0x00003000
        /*0260*/ 	.short	0x0108
        /*0262*/ 	.byte	0x05
	.zero		1


	//   ....[5]....
        /*0264*/ 	.word	0x00005450
        /*0268*/ 	.word	0x000000ff
        /*026c*/ 	.word	0x00005010
        /*0270*/ 	.short	0x0100
        /*0272*/ 	.byte	0x05
	.zero		1


	//   ....[6]....
        /*0274*/ 	.word	0x00005560
        /*0278*/ 	.word	0x000000ff
        /*027c*/ 	.word	0x00005010
        /*0280*/ 	.short	0x010a
        /*0282*/ 	.byte	0x05
	.zero		1


	//   ....[7]....
        /*0284*/ 	.word	0x000055a0
        /*0288*/ 	.word	0x000000ff
        /*028c*/ 	.word	0x00005010
        /*0290*/ 	.short	0x0108
        /*0292*/ 	.byte	0x05
	.zero		1


	//   ....[8]....
        /*0294*/ 	.word	0x000070b0
        /*0298*/ 	.word	0x000000ff
        /*029c*/ 	.word	0x00000000
        /*02a0*/ 	.short	0x010a
        /*02a2*/ 	.byte	0x08
	.zero		1


	//   ....[9]....
        /*02a4*/ 	.word	0x00009020
        /*02a8*/ 	.word	0x000000ff
        /*02ac*/ 	.word	0x00000000
        /*02b0*/ 	.short	0x010a
        /*02b2*/ 	.byte	0x08
	.zero		1


	//   ....[10]....
        /*02b4*/ 	.word	0x00009190
        /*02b8*/ 	.word	0x000000ff
        /*02bc*/ 	.word	0x00005000
        /*02c0*/ 	.short	0x0108
        /*02c2*/ 	.byte	0x05
	.zero		1


	//   ....[11]....
        /*02c4*/ 	.word	0x000092c0
        /*02c8*/ 	.word	0x000000ff
        /*02cc*/ 	.word	0x00005008
        /*02d0*/ 	.short	0x0108
        /*02d2*/ 	.byte	0x05
	.zero		1


	//   ....[12]....
        /*02d4*/ 	.word	0x00009e10
        /*02d8*/ 	.word	0x000000ff
        /*02dc*/ 	.word	0x00003000
        /*02e0*/ 	.short	0x010a
        /*02e2*/ 	.byte	0x05
	.zero		1


	//   ....[13]....
        /*02e4*/ 	.word	0x00009e40
        /*02e8*/ 	.word	0x000000ff
        /*02ec*/ 	.word	0x00005010
        /*02f0*/ 	.short	0x010a
        /*02f2*/ 	.byte	0x05
	.zero		1


	//   ....[14]....
        /*02f4*/ 	.word	0x00009e70
        /*02f8*/ 	.word	0x000000ff
        /*02fc*/ 	.word	0x00000000
        /*0300*/ 	.short	0x010a
        /*0302*/ 	.byte	0x08
	.zero		1


	//   ....[15]....
        /*0304*/ 	.word	0x00009ea0
        /*0308*/ 	.word	0x000000ff
        /*030c*/ 	.word	0x00000000
        /*0310*/ 	.short	0x010a
        /*0312*/ 	.byte	0x08
	.zero		1


	//----- nvinfo : EIATTR_NUM_MBARRIERS
	.align		4
.L_79:
        /*0314*/ 	.byte	0x03, 0x38
        /*0316*/ 	.short	0xffff


	//----- nvinfo : EIATTR_EXIT_INSTR_OFFSETS
	.align		4
        /*0318*/ 	.byte	0x04, 0x1c
        /*031a*/ 	.short	(.L_81 - .L_80)


	//   ....[0]....
.L_80:
        /*031c*/ 	.word	0x00009e00


	//----- nvinfo : EIATTR_REQNTID
	.align		4
.L_81:
        /*0320*/ 	.byte	0x04, 0x10
        /*0322*/ 	.short	(.L_83 - .L_82)
.L_82:
        /*0324*/ 	.word	0x00000100
        /*0328*/ 	.word	0x00000001
        /*032c*/ 	.word	0x00000001


	//----- nvinfo : EIATTR_CRS_STACK_SIZE
	.align		4
.L_83:
        /*0330*/ 	.byte	0x04, 0x1e
        /*0332*/ 	.short	(.L_85 - .L_84)
.L_84:
        /*0334*/ 	.word	0x00000000


	//----- nvinfo : EIATTR_CBANK_PARAM_SIZE
	.align		4
.L_85:
        /*0338*/ 	.byte	0x03, 0x19
        /*033a*/ 	.short	0x0088


	//----- nvinfo : EIATTR_PARAM_CBANK
	.align		4
        /*033c*/ 	.byte	0x04, 0x0a
        /*033e*/ 	.short	(.L_87 - .L_86)
	.align		4
.L_86:
        /*0340*/ 	.word	index@(.nv.constant0.attn_fwd)
        /*0344*/ 	.short	0x0380
        /*0346*/ 	.short	0x0088


	//----- nvinfo : EIATTR_SW_WAR
	.align		4
.L_87:
        /*0348*/ 	.byte	0x04, 0x36
        /*034a*/ 	.short	(.L_89 - .L_88)
.L_88:
        /*034c*/ 	.word	0x00000008
.L_89:


//--------------------- .nv.compat                --------------------------
	.section	.nv.compat,"",@"SHT_CUDA_COMPAT_INFO"
	.align	4
        /*0000*/ 	.byte	0x02, 0x02, 0x02, 0x00, 0x02, 0x05, 0x05, 0x00, 0x02, 0x03, 0x00, 0x00, 0x02, 0x06, 0x01, 0x00


//--------------------- .nv.callgraph             --------------------------
	.section	.nv.callgraph,"",@"SHT_CUDA_CALLGRAPH"
	.align	4
	.sectionentsize	8
	.align		4
        /*0000*/ 	.word	0x00000000
	.align		4
        /*0004*/ 	.word	0xffffffff
	.align		4
        /*0008*/ 	.word	0x00000000
	.align		4
        /*000c*/ 	.word	0xfffffffe
	.align		4
        /*0010*/ 	.word	0x00000000
	.align		4
        /*0014*/ 	.word	0xfffffffd
	.align		4
        /*0018*/ 	.word	0x00000000
	.align		4
        /*001c*/ 	.word	0xfffffffc


//--------------------- .nv.constant4             --------------------------
	.section	.nv.constant4,"a",@progbits
	.align	8
	.align		8
.nv.constant4:
        /*0000*/ 	.dword	_$_str


//--------------------- .text.attn_fwd            --------------------------
	.section	.text.attn_fwd,"ax",@progbits
	.align	128
        .global         attn_fwd
        .type           attn_fwd,@function
        .size           attn_fwd,(.L_x_28 - attn_fwd)
        .other          attn_fwd,@"STO_CUDA_ENTRY STV_DEFAULT"
attn_fwd:
.text.attn_fwd:
[----:B------:R-:W0:Y:S01]  /*0000*/  LDC R1, c[0x0][0x37c] ;  /* 0x0000df00ff017b82 */ /* 0x000e220000000800 */
[----:B------:R-:W1:Y:S02]  /*0010*/  S2R R3, SR_TID.X ;  /* 0x0000000000037919 */ /* 0x000e640000002100 */
[----:B-1----:R-:W-:-:S13]  /*0020*/  ISETP.GE.U32.AND P0, PT, R3, 0x20, PT ;  /* 0x000000200300780c */ /* 0x002fda0003f06070 */
[----:B------:R-:W-:Y:S05]  /*0030*/  @P0 BRA `(.L_x_0) ;  /* 0x0000000000b80947 */ /* 0x000fea0003800000 */
[----:B------:R-:W1:Y:S01]  /*0040*/  S2UR UR6, SR_CgaCtaId ;  /* 0x00000000000679c3 */ /* 0x000e620000008800 */
[----:B------:R-:W-:Y:S01]  /*0050*/  NOP ;  /* 0x0000000000007918 */ /* 0x000fe20000000000 */
[----:B------:R-:W-:Y:S02]  /*0060*/  UMOV UR4, 0x40 ;  /* 0x0000004000047882 */ /* 0x000fe40000000000 */
[----:B-1----:R-:W-:-:S09]  /*0070*/  ULEA UR4, UR6, UR4, 0x18 ;  /* 0x0000000406047291 */ /* 0x002fd2000f8ec0ff */
[----:B------:R-:W1:Y:S01]  /*0080*/  LDS.U8 R0, [UR4] ;  /* 0x00000004ff007984 */ /* 0x000e620008000000 */
[----:B------:R-:W-:Y:S02]  /*0090*/  UMOV UR4, 0x400 ;  /* 0x0000040000047882 */ /* 0x000fe40000000000 */
[----:B------:R-:W-:Y:S01]  /*00a0*/  ULEA UR4, UR6, UR4, 0x18 ;  /* 0x0000000406047291 */ /* 0x000fe2000f8ec0ff */
[----:B-1----:R-:W-:-:S13]  /*00b0*/  ISETP.NE.AND P1, PT, R0, RZ, PT ;  /* 0x000000ff0000720c */ /* 0x002fda0003f25270 */
[----:B------:R-:W-:Y:S05]  /*00c0*/  @P1 BRA `(.L_x_1) ;  /* 0x00000000007c1947 */ /* 0x000fea0003800000 */
[----:B------:R-:W-:-:S13]  /*00d0*/  ELECT P1, URZ, PT ;  /* 0x0000000000ff782f */ /* 0x000fda0003820000 */
[----:B------:R-:W-:Y:S05]  /*00e0*/  @!P1 BRA `(.L_x_2) ;  /* 0x0000000000849947 */ /* 0x000fea0003800000 */
[----:B------:R-:W-:Y:S01]  /*00f0*/  UMOV UR5, 0x10 ;  /* 0x0000001000057882 */ /* 0x000fe20000000000 */
[----:B------:R-:W-:Y:S01]  /*0100*/  HFMA2 R7, -RZ, RZ, 0, 5.9604644775390625e-08 ;  /* 0x00000001ff077431 */ /* 0x000fe200000001ff */
[----:B------:R-:W-:-:S03]  /*0110*/  MOV R5, 0xffff ;  /* 0x0000ffff00057802 */ /* 0x000fc60000000f00 */
[----:B------:R-:W-:Y:S04]  /*0120*/  DEPBAR.LE SB1, 0x36 ;  /* 0x00009d800000791a */ /* 0x000fe80000000000 */
[----:B------:R-:W1:Y:S02]  /*0130*/  UTCATOMSWS.FIND_AND_SET.ALIGN UP0, UR5, UR5 ;  /* 0x00000005000575e3 */ /* 0x000e640008000800 */
[----:B-1----:R-:W-:-:S04]  /*0140*/  PLOP3.LUT P1, PT, PT, PT, UP0, 0x80, 0x8 ;  /* 0x000000000008781c */ /* 0x002fc80003f2f008 */
[----:B------:R-:W-:-:S04]  /*0150*/  SEL R0, RZ, 0xffffffff, !P1 ;  /* 0xffffffffff007807 */ /* 0x000fc80004800000 */
[----:B------:R-:W-:Y:S02]  /*0160*/  ISETP.NE.AND P1, PT, R0, RZ, PT ;  /* 0x000000ff0000720c */ /* 0x000fe40003f25270 */
[----:B------:R-:W-:-:S11]  /*0170*/  MOV R0, UR5 ;  /* 0x0000000500007c02 */ /* 0x000fd60008000f00 */
[----:B------:R-:W-:Y:S05]  /*0180*/  @P1 BRA `(.L_x_3) ;  /* 0x0000000000241947 */ /* 0x000fea0003800000 */
.L_x_4:
[----:B------:R-:W-:Y:S05]  /*0190*/  NANOSLEEP 0x64 ;  /* 0x000000640000795d */ /* 0x000fea0003800000 */
[----:B------:R-:W-:-:S05]  /*01a0*/  UMOV UR5, 0x10 ;  /* 0x0000001000057882 */ /* 0x000fca0000000000 */
[----:B------:R-:W-:Y:S04]  /*01b0*/  DEPBAR.LE SB1, 0x36 ;  /* 0x00009d800000791a */ /* 0x000fe80000000000 */
[----:B------:R-:W1:Y:S02]  /*01c0*/  UTCATOMSWS.FIND_AND_SET.ALIGN UP0, UR5, UR5 ;  /* 0x00000005000575e3 */ /* 0x000e640008000800 */
[----:B-1----:R-:W-:-:S04]  /*01d0*/  PLOP3.LUT P1, PT, PT, PT, UP0, 0x80, 0x8 ;  /* 0x000000000008781c */ /* 0x002fc80003f2f008 */
[----:B------:R-:W-:-:S04]  /*01e0*/  SEL R0, RZ, 0xffffffff, !P1 ;  /* 0xffffffffff007807 */ /* 0x000fc80004800000 */
[----:B------:R-:W-:Y:S02]  /*01f0*/  ISETP.NE.AND P1, PT, R0, RZ, PT ;  /* 0x000000ff0000720c */ /* 0x000fe40003f25270 */
[----:B------:R-:W-:-:S11]  /*0200*/  MOV R0, UR5 ;  /* 0x0000000500007c02 */ /* 0x000fd60008000f00 */
[----:B------:R-:W-:Y:S05]  /*0210*/  @!P1 BRA `(.L_x_4) ;  /* 0xfffffffc00dc9947 */ /* 0x000fea000383ffff */
.L_x_3:
[C---:B------:R-:W-:Y:S01]  /*0220*/  IADD3 R4, PT, PT, R0.reuse, 0x10, RZ ;  /* 0x0000001000047810 */ /* 0x040fe20007ffe0ff */
[----:B------:R-:W-:Y:S01]  /*0230*/  UMOV UR5, 0x50 ;  /* 0x0000005000057882 */ /* 0x000fe20000000000 */
[----:B------:R-:W-:Y:S01]  /*0240*/  SHF.L.U32 R2, R5, R0, RZ ;  /* 0x0000000005027219 */ /* 0x000fe200000006ff */
[----:B------:R-:W-:Y:S01]  /*0250*/  ULEA UR5, UR6, UR5, 0x18 ;  /* 0x0000000506057291 */ /* 0x000fe2000f8ec0ff */
[----:B------:R-:W-:Y:S02]  /*0260*/  SHF.L.U32 R5, R7, R4, RZ ;  /* 0x0000000407057219 */ /* 0x000fe400000006ff */
[----:B------:R-:W-:Y:S02]  /*0270*/  SHF.L.U32 R0, R0, 0x5, RZ ;  /* 0x0000000500007819 */ /* 0x000fe400000006ff */
[----:B------:R-:W-:-:S05]  /*0280*/  LOP3.LUT R2, R5, R2, RZ, 0xfc, !PT ;  /* 0x0000000205027212 */ /* 0x000fca00078efcff */
[----:B------:R1:W-:Y:S04]  /*0290*/  ATOMS.OR RZ, [UR5], R2 ;  /* 0x00000002ffff798c */ /* 0x0003e8000b000005 */
[----:B------:R1:W-:Y:S01]  /*02a0*/  STS [UR4], R0 ;  /* 0x00000000ff007988 */ /* 0x0003e20008000804 */
[----:B------:R-:W-:Y:S05]  /*02b0*/  BRA `(.L_x_2) ;  /* 0x0000000000107947 */ /* 0x000fea0003800000 */
.L_x_1:
[----:B------:R-:W-:Y:S02]  /*02c0*/  MOV R0, 0xffffffff ;  /* 0xffffffff00007802 */ /* 0x000fe40000000f00 */
[----:B------:R-:W-:-:S03]  /*02d0*/  MOV R4, 0x300 ;  /* 0x0000030000047802 */ /* 0x000fc60000000f00 */
[----:B------:R1:W-:Y:S04]  /*02e0*/  STS [UR4], R0 ;  /* 0x00000000ff007988 */ /* 0x0003e80008000804 */
[----:B01----:R-:W-:Y:S05]  /*02f0*/  CALL.REL.NOINC `($__internal_1_$__cuda_sm10x_tcgen05_guardrail_trap_phase_invalid_during_alloc) ;  /* 0x0000009c00007944 */ /* 0x003fea0003c00000 */
.L_x_2:
[----:B------:R-:W-:Y:S05]  /*0300*/  WARPSYNC.ALL ;  /* 0x0000000000007948 */ /* 0x000fea0003800000 */
[----:B------:R-:W-:Y:S01]  /*0310*/  NOP ;  /* 0x0000000000007918 */ /* 0x000fe20000000000 */
.L_x_0:
[----:B------:R-:W2:Y:S01]  /*0320*/  S2R R5, SR_CTAID.X ;  /* 0x0000000000057919 */ /* 0x000ea20000002500 */
[----:B------:R-:W3:Y:S01]  /*0330*/  S2UR UR8, SR_CgaCtaId ;  /* 0x00000000000879c3 */ /* 0x000ee20000008800 */
[----:B------:R-:W4:Y:S01]  /*0340*/  LDCU.64 UR6, c[0x0][0x3b0] ;  /* 0x00007600ff0677ac */ /* 0x000f220008000a00 */
[----:B-1----:R-:W-:Y:S01]  /*0350*/  LOP3.LUT R0, R3, 0xff, RZ, 0xc0, !PT ;  /* 0x000000ff03007812 */ /* 0x002fe200078ec0ff */
[----:B------:R-:W-:Y:S01]  /*0360*/  UMOV UR5, 0x400 ;  /* 0x0000040000057882 */ /* 0x000fe20000000000 */
[----:B------:R-:W1:Y:S04]  /*0370*/  LDCU.64 UR20, c[0x0][0x358] ;  /* 0x00006b00ff1477ac */ /* 0x000e680008000a00 */
[----:B------:R-:W4:Y:S08]  /*0380*/  S2UR UR4, SR_CTAID.Y ;  /* 0x00000000000479c3 */ /* 0x000f300000002600 */
[----:B------:R-:W0:Y:S08]  /*0390*/  LDC.64 R6, c[0x0][0x380] ;  /* 0x0000e000ff067b82 */ /* 0x000e300000000a00 */
[----:B------:R-:W1:Y:S01]  /*03a0*/  LDC R35, c[0x0][0x3b8] ;  /* 0x0000ee00ff237b82 */ /* 0x000e620000000800 */
[----:B---3--:R-:W-:-:S07]  /*03b0*/  ULEA UR5, UR8, UR5, 0x18 ;  /* 0x0000000508057291 */ /* 0x008fce000f8ec0ff */
[----:B------:R-:W-:Y:S01]  /*03c0*/  BAR.SYNC.DEFER_BLOCKING 0x0 ;  /* 0x0000000000007b1d */ /* 0x000fe20000010000 */
[----:B--2---:R-:W-:Y:S01]  /*03d0*/  LEA R0, R5, R0, 0x8 ;  /* 0x0000000005007211 */ /* 0x004fe200078e40ff */
[----:B----4-:R-:W-:-:S06]  /*03e0*/  UIMAD UR6, UR4, UR6, URZ ;  /* 0x00000006040672a4 */ /* 0x010fcc000f8e02ff */
[----:B------:R-:W2:Y:S01]  /*03f0*/  LDC.64 R146, c[0x0][0x3c0] ;  /* 0x0000f000ff927b82 */ /* 0x000ea20000000a00 */
[----:B------:R-:W-:Y:S01]  /*0400*/  IMAD R2, R0, UR7, RZ ;  /* 0x0000000700027c24 */ /* 0x000fe2000f8e02ff */
[----:B------:R-:W-:Y:S02]  /*0410*/  USHF.L.U32 UR9, UR6, 0x1, URZ ;  /* 0x0000000106097899 */ /* 0x000fe400080006ff */
[----:B------:R-:W-:Y:S02]  /*0420*/  UIMAD.WIDE UR6, UR6, 0x2, URZ ;  /* 0x00000002060678a5 */ /* 0x000fe4000f8e02ff */
[C---:B------:R-:W-:Y:S01]  /*0430*/  SHF.L.U32 R5, R2.reuse, 0x1, RZ ;  /* 0x0000000102057819 */ /* 0x040fe200000006ff */
[----:B------:R-:W-:-:S03]  /*0440*/  IMAD.HI R2, R2, 0x2, RZ ;  /* 0x0000000202027827 */ /* 0x000fc600078e02ff */
[----:B0-----:R-:W-:Y:S02]  /*0450*/  IADD3 R4, P1, P2, R5, UR9, R6 ;  /* 0x0000000905047c10 */ /* 0x001fe4000fa3e006 */
[C---:B-1----:R-:W-:Y:S01]  /*0460*/  SHF.L.U32 R9, R35.reuse, 0x1, RZ ;  /* 0x0000000123097819 */ /* 0x042fe200000006ff */
[----:B------:R-:W0:Y:S01]  /*0470*/  LDS R38, [UR5] ;  /* 0x00000005ff267984 */ /* 0x000e220008000800 */
[C---:B------:R-:W-:Y:S01]  /*0480*/  IMAD R37, R35.reuse, 0x16, RZ ;  /* 0x0000001623257824 */ /* 0x040fe200078e02ff */
[----:B------:R-:W-:Y:S01]  /*0490*/  IADD3.X R5, PT, PT, R2, UR7, R7, P1, P2 ;  /* 0x0000000702057c10 */ /* 0x000fe20008fe4407 */
[----:B------:R-:W1:Y:S01]  /*04a0*/  LDCU UR6, c[0x0][0x3c8] ;  /* 0x00007900ff0677ac */ /* 0x000e620008000800 */
[----:B------:R-:W-:Y:S01]  /*04b0*/  BAR.SYNC.DEFER_BLOCKING 0x0 ;  /* 0x0000000000007b1d */ /* 0x000fe20000010000 */
[----:B------:R-:W-:Y:S01]  /*04c0*/  IMAD R7, R35, 0x12, RZ ;  /* 0x0000001223077824 */ /* 0x000fe200078e02ff */
[-C--:B------:R-:W-:Y:S01]  /*04d0*/  IADD3 R6, P3, PT, R9, R4.reuse, RZ ;  /* 0x0000000409067210 */ /* 0x080fe20007f7e0ff */
[C---:B------:R-:W-:Y:S01]  /*04e0*/  IMAD R17, R35.reuse, 0x6, RZ ;  /* 0x0000000623117824 */ /* 0x040fe200078e02ff */
[CC--:B------:R-:W-:Y:S01]  /*04f0*/  LEA R8, P6, R35.reuse, R4.reuse, 0x2 ;  /* 0x0000000423087211 */ /* 0x0c0fe200078c10ff */
[----:B------:R-:W-:Y:S01]  /*0500*/  IMAD R25, R35, 0xa, RZ ;  /* 0x0000000a23197824 */ /* 0x000fe200078e02ff */
[----:B------:R-:W-:-:S02]  /*0510*/  IADD3 R26, P4, PT, R37, R4, RZ ;  /* 0x00000004251a7210 */ /* 0x000fc40007f9e0ff */
[----:B------:R-:W3:Y:S01]  /*0520*/  LDC.64 R36, c[0x0][0x388] ;  /* 0x0000e200ff247b82 */ /* 0x000ee20000000a00 */
[----:B------:R-:W-:Y:S01]  /*0530*/  IADD3 R22, P2, PT, R7, R4, RZ ;  /* 0x0000000407167210 */ /* 0x000fe20007f5e0ff */
[C---:B------:R-:W-:Y:S01]  /*0540*/  IMAD R29, R35.reuse, 0xc, RZ ;  /* 0x0000000c231d7824 */ /* 0x040fe200078e02ff */
[CC--:B------:R-:W-:Y:S01]  /*0550*/  LEA.HI.X.SX32 R7, R35.reuse, R5.reuse, 0x1, P3 ;  /* 0x0000000523077211 */ /* 0x0c0fe200018f0eff */
[----:B------:R-:W-:Y:S01]  /*0560*/  IMAD R33, R35, 0xe, RZ ;  /* 0x0000000e23217824 */ /* 0x000fe200078e02ff */
[----:B------:R-:W-:Y:S02]  /*0570*/  LEA.HI.X.SX32 R9, R9, R5, 0x1, P6 ;  /* 0x0000000509097211 */ /* 0x000fe400030f0eff */
[CC--:B------:R-:W-:Y:S02]  /*0580*/  LEA R11, R35.reuse, R35.reuse, 0x1 ;  /* 0x00000023230b7211 */ /* 0x0c0fe400078e08ff */
[C---:B------:R-:W-:Y:S02]  /*0590*/  SHF.L.U32 R13, R35.reuse, 0x2, RZ ;  /* 0x00000002230d7819 */ /* 0x040fe400000006ff */
[----:B------:R-:W-:-:S02]  /*05a0*/  LEA R15, R35, R35, 0x2 ;  /* 0x00000023230f7211 */ /* 0x000fc400078e10ff */
[-C--:B------:R-:W-:Y:S02]  /*05b0*/  IADD3 R10, P5, PT, R17, R4.reuse, RZ ;  /* 0x00000004110a7210 */ /* 0x080fe40007fbe0ff */
[CC--:B------:R-:W-:Y:S01]  /*05c0*/  LEA R12, P3, R35.reuse, R4.reuse, 0x3 ;  /* 0x00000004230c7211 */ /* 0x0c0fe200078618ff */
[----:B------:R-:W-:Y:S01]  /*05d0*/  IMAD R31, R35, 0x14, RZ ;  /* 0x00000014231f7824 */ /* 0x000fe200078e02ff */
[-C--:B------:R-:W-:Y:S01]  /*05e0*/  IADD3 R14, P6, PT, R25, R4.reuse, RZ ;  /* 0x00000004190e7210 */ /* 0x080fe20007fde0ff */
[----:B------:R-:W-:Y:S01]  /*05f0*/  IMAD R39, R35, 0x18, RZ ;  /* 0x0000001823277824 */ /* 0x000fe200078e02ff */
[-C--:B------:R-:W-:Y:S01]  /*0600*/  LEA.HI.X.SX32 R11, R11, R5.reuse, 0x1, P5 ;  /* 0x000000050b0b7211 */ /* 0x080fe200028f0eff */
[----:B------:R-:W-:Y:S01]  /*0610*/  IMAD R41, R35, 0x1a, RZ ;  /* 0x0000001a23297824 */ /* 0x000fe200078e02ff */
[-C--:B------:R-:W-:Y:S01]  /*0620*/  LEA.HI.X.SX32 R13, R13, R5.reuse, 0x1, P3 ;  /* 0x000000050d0d7211 */ /* 0x080fe200018f0eff */
[----:B------:R-:W-:Y:S01]  /*0630*/  IMAD R43, R35, 0x1c, RZ ;  /* 0x0000001c232b7824 */ /* 0x000fe200078e02ff */
[----:B------:R-:W-:Y:S01]  /*0640*/  LEA.HI.X.SX32 R15, R15, R5, 0x1, P6 ;  /* 0x000000050f0f7211 */ /* 0x000fe200030f0eff */
[C---:B------:R-:W-:Y:S01]  /*0650*/  IMAD R45, R35.reuse, 0x1e, RZ ;  /* 0x0000001e232d7824 */ /* 0x040fe200078e02ff */
[C---:B------:R-:W-:Y:S01]  /*0660*/  LEA R19, R35.reuse, -R35, 0x3 ;  /* 0x8000002323137211 */ /* 0x040fe200078e18ff */
[C---:B------:R-:W-:Y:S01]  /*0670*/  IMAD R27, R35.reuse, 0xb, RZ ;  /* 0x0000000b231b7824 */ /* 0x040fe200078e02ff */
[----:B------:R-:W-:Y:S01]  /*0680*/  SHF.L.U32 R21, R35, 0x3, RZ ;  /* 0x0000000323157819 */ /* 0x000fe200000006ff */
[----:B------:R4:W5:Y:S01]  /*0690*/  LDG.E.U16 R34, desc[UR20][R4.64] ;  /* 0x0000001404227981 */ /* 0x000962000c1e1500 */
[----:B------:R-:W-:-:S02]  /*06a0*/  IADD3 R16, P5, PT, R29, R4, RZ ;  /* 0x000000041d107210 */ /* 0x000fc40007fbe0ff */
[-C--:B------:R-:W-:Y:S02]  /*06b0*/  IADD3 R18, P3, PT, R33, R4.reuse, RZ ;  /* 0x0000000421127210 */ /* 0x080fe40007f7e0ff */
[C---:B------:R-:W-:Y:S01]  /*06c0*/  LEA R23, R35.reuse, R35, 0x3 ;  /* 0x0000002323177211 */ /* 0x040fe200078e18ff */
[----:B--2---:R-:W-:Y:S01]  /*06d0*/  IMAD R146, R146, UR4, RZ ;  /* 0x0000000492927c24 */ /* 0x004fe2000f8e02ff */
[-C--:B------:R-:W-:Y:S01]  /*06e0*/  LEA R20, P6, R35, R4.reuse, 0x4 ;  /* 0x0000000423147211 */ /* 0x080fe200078c20ff */
[----:B------:R-:W5:Y:S01]  /*06f0*/  LDG.E.U16 R10, desc[UR20][R10.64] ;  /* 0x000000140a0a7981 */ /* 0x000f62000c1e1500 */
[----:B------:R-:W-:Y:S02]  /*0700*/  LOP3.LUT R2, R3, 0xf, RZ, 0xc0, !PT ;  /* 0x0000000f03027812 */ /* 0x000fe400078ec0ff */
[----:B------:R-:W-:Y:S01]  /*0710*/  IADD3 R24, P1, PT, R31, R4, RZ ;  /* 0x000000041f187210 */ /* 0x000fe20007f3e0ff */
[----:B------:R-:W-:Y:S01]  /*0720*/  IMAD R31, R35, 0xd, RZ ;  /* 0x0000000d231f7824 */ /* 0x000fe200078e02ff */
[-C--:B------:R-:W-:Y:S01]  /*0730*/  LEA.HI.X.SX32 R17, R17, R5.reuse, 0x1, P5 ;  /* 0x0000000511117211 */ /* 0x080fe200028f0eff */
[----:B------:R-:W5:Y:S01]  /*0740*/  LDG.E.U16 R14, desc[UR20][R14.64] ;  /* 0x000000140e0e7981 */ /* 0x000f62000c1e1500 */
[----:B------:R-:W-:-:S02]  /*0750*/  LEA.HI.X.SX32 R19, R19, R5, 0x1, P3 ;  /* 0x0000000513137211 */ /* 0x000fc400018f0eff */
[-C--:B------:R-:W-:Y:S01]  /*0760*/  LEA.HI.X.SX32 R21, R21, R5.reuse, 0x1, P6 ;  /* 0x0000000515157211 */ /* 0x080fe200030f0eff */
[----:B------:R-:W5:Y:S01]  /*0770*/  LDG.E.U16 R9, desc[UR20][R8.64] ;  /* 0x0000001408097981 */ /* 0x000f62000c1e1500 */
[-C--:B------:R-:W-:Y:S02]  /*0780*/  IADD3 R28, P5, PT, R39, R4.reuse, RZ ;  /* 0x00000004271c7210 */ /* 0x080fe40007fbe0ff */
[-C--:B------:R-:W-:Y:S01]  /*0790*/  IADD3 R30, P3, PT, R41, R4.reuse, RZ ;  /* 0x00000004291e7210 */ /* 0x080fe20007f7e0ff */
[----:B------:R-:W5:Y:S01]  /*07a0*/  LDG.E.U16 R12, desc[UR20][R12.64] ;  /* 0x000000140c0c7981 */ /* 0x000f62000c1e1500 */
[-C--:B------:R-:W-:Y:S02]  /*07b0*/  IADD3 R32, P6, PT, R43, R4.reuse, RZ ;  /* 0x000000042b207210 */ /* 0x080fe40007fde0ff */
[----:B------:R-:W-:Y:S01]  /*07c0*/  LEA.HI.X.SX32 R23, R23, R5, 0x1, P2 ;  /* 0x0000000517177211 */ /* 0x000fe200010f0eff */
[----:B-1----:R-:W-:Y:S01]  /*07d0*/  IMAD R2, R2, UR6, RZ ;  /* 0x0000000602027c24 */ /* 0x002fe2000f8e02ff */
[----:B------:R-:W-:Y:S01]  /*07e0*/  LEA R35, R35, -R35, 0x4 ;  /* 0x8000002323237211 */ /* 0x000fe200078e20ff */
[----:B------:R-:W5:Y:S01]  /*07f0*/  LDG.E.U16 R16, desc[UR20][R16.64] ;  /* 0x0000001410107981 */ /* 0x000f62000c1e1500 */
[----:B----4-:R-:W-:-:S02]  /*0800*/  IADD3 R4, P2, PT, R45, R4, RZ ;  /* 0x000000042d047210 */ /* 0x010fc40007f5e0ff */
[-C--:B------:R-:W-:Y:S01]  /*0810*/  LEA.HI.X.SX32 R25, R25, R5.reuse, 0x1, P1 ;  /* 0x0000000519197211 */ /* 0x080fe200008f0eff */
[----:B------:R-:W5:Y:S01]  /*0820*/  LDG.E.U16 R18, desc[UR20][R18.64] ;  /* 0x0000001412127981 */ /* 0x000f62000c1e1500 */
[-C--:B------:R-:W-:Y:S02]  /*0830*/  LEA.HI.X.SX32 R27, R27, R5.reuse, 0x1, P4 ;  /* 0x000000051b1b7211 */ /* 0x080fe400020f0eff */
[-C--:B------:R-:W-:Y:S01]  /*0840*/  LEA.HI.X.SX32 R29, R29, R5.reuse, 0x1, P5 ;  /* 0x000000051d1d7211 */ /* 0x080fe200028f0eff */
[----:B------:R-:W5:Y:S01]  /*0850*/  LDG.E.U16 R20, desc[UR20][R20.64] ;  /* 0x0000001414147981 */ /* 0x000f62000c1e1500 */
[-C--:B------:R-:W-:Y:S02]  /*0860*/  LEA.HI.X.SX32 R31, R31, R5.reuse, 0x1, P3 ;  /* 0x000000051f1f7211 */ /* 0x080fe400018f0eff */
[-C--:B------:R-:W-:Y:S01]  /*0870*/  LEA.HI.X.SX32 R33, R33, R5.reuse, 0x1, P6 ;  /* 0x0000000521217211 */ /* 0x080fe200030f0eff */
[----:B------:R-:W5:Y:S01]  /*0880*/  LDG.E.U16 R22, desc[UR20][R22.64] ;  /* 0x0000001416167981 */ /* 0x000f62000c1e1500 */
[----:B------:R-:W-:-:S03]  /*0890*/  LEA.HI.X.SX32 R5, R35, R5, 0x1, P2 ;  /* 0x0000000523057211 */ /* 0x000fc600010f0eff */
[----:B------:R1:W5:Y:S04]  /*08a0*/  LDG.E.U16 R35, desc[UR20][R6.64] ;  /* 0x0000001406237981 */ /* 0x000368000c1e1500 */
[----:B------:R2:W5:Y:S01]  /*08b0*/  LDG.E.U16 R11, desc[UR20][R4.64] ;  /* 0x00000014040b7981 */ /* 0x000562000c1e1500 */
[----:B0-----:R-:W-:-:S03]  /*08c0*/  R2UR UR7, R38 ;  /* 0x00000000260772ca */ /* 0x001fc600000e0000 */
[----:B------:R0:W5:Y:S01]  /*08d0*/  LDG.E.U16 R24, desc[UR20][R24.64] ;  /* 0x0000001418187981 */ /* 0x000162000c1e1500 */
[----:B-1----:R-:W-:Y:S02]  /*08e0*/  SHF.L.U32 R6, R2, 0x1, RZ ;  /* 0x0000000102067819 */ /* 0x002fe400000006ff */
[----:B------:R-:W-:Y:S01]  /*08f0*/  SHF.L.U32 R7, R146, 0x1, RZ ;  /* 0x0000000192077819 */ /* 0x000fe200000006ff */
[----:B------:R0:W5:Y:S03]  /*0900*/  LDG.E.U16 R26, desc[UR20][R26.64] ;  /* 0x000000141a1a7981 */ /* 0x000166000c1e1500 */
[----:B---3--:R-:W-:Y:S01]  /*0910*/  IADD3 R139, P1, P2, R6, R36, R7 ;  /* 0x00000024068b7210 */ /* 0x008fe20007a3e007 */
[----:B------:R0:W5:Y:S01]  /*0920*/  LDG.E.U16 R28, desc[UR20][R28.64] ;  /* 0x000000141c1c7981 */ /* 0x000162000c1e1500 */
[----:B------:R-:W-:Y:S01]  /*0930*/  SHF.R.U32.HI R6, RZ, 0x4, R3 ;  /* 0x00000004ff067819 */ /* 0x000fe20000011603 */
[----:B------:R-:W-:-:S02]  /*0940*/  IMAD.HI R2, R2, 0x2, RZ ;  /* 0x0000000202027827 */ /* 0x000fc400078e02ff */
[----:B------:R0:W5:Y:S01]  /*0950*/  LDG.E.U16 R30, desc[UR20][R30.64] ;  /* 0x000000141e1e7981 */ /* 0x000162000c1e1500 */
[----:B--2---:R-:W-:Y:S01]  /*0960*/  SGXT.U32 R4, R6, 0x4 ;  /* 0x000000040604781a */ /* 0x004fe20000000000 */
[----:B------:R-:W-:Y:S01]  /*0970*/  IMAD.HI R146, R146, 0x2, RZ ;  /* 0x0000000292927827 */ /* 0x000fe200078e02ff */
[----:B------:R-:W-:Y:S01]  /*0980*/  SHF.R.U32.HI R5, RZ, 0x5, R3 ;  /* 0x00000005ff057819 */ /* 0x000fe20000011603 */
[----:B------:R0:W5:Y:S02]  /*0990*/  LDG.E.U16 R32, desc[UR20][R32.64] ;  /* 0x0000001420207981 */ /* 0x000164000c1e1500 */
[----:B------:R-:W-:Y:S01]  /*09a0*/  IMAD R6, R4, R147, RZ ;  /* 0x0000009304067224 */ /* 0x000fe200078e02ff */
[----:B------:R-:W-:Y:S02]  /*09b0*/  R2UR UR6, R5 ;  /* 0x00000000050672ca */ /* 0x000fe400000e0000 */
[----:B------:R-:W-:Y:S02]  /*09c0*/  IADD3.X R15, PT, PT, R2, R37, R146, P1, P2 ;  /* 0x00000025020f7210 */ /* 0x000fe40000fe4492 */
[----:B------:R-:W-:-:S02]  /*09d0*/  SHF.L.U32 R5, R3, 0x5, RZ ;  /* 0x0000000503057819 */ /* 0x000fc400000006ff */
[----:B------:R-:W-:Y:S02]  /*09e0*/  LEA.HI R2, R3, 0x30, RZ, 0x1c ;  /* 0x0000003003027811 */ /* 0x000fe400078fe0ff */
[----:B------:R-:W-:Y:S02]  /*09f0*/  LEA R8, R147, R6, 0x4 ;  /* 0x0000000693087211 */ /* 0x000fe400078e20ff */
[----:B------:R-:W-:Y:S02]  /*0a00*/  LEA.HI R4, R3, 0x70, RZ, 0x1c ;  /* 0x0000007003047811 */ /* 0x000fe400078fe0ff */
[----:B------:R-:W-:Y:S01]  /*0a10*/  LOP3.LUT R13, R5, 0x1800, RZ, 0xc0, !PT ;  /* 0x00001800050d7812 */ /* 0x000fe200078ec0ff */
[-C--:B------:R-:W-:Y:S01]  /*0a20*/  IMAD R5, R2, R147.reuse, RZ ;  /* 0x0000009302057224 */ /* 0x080fe200078e02ff */
[----:B------:R-:W-:Y:S01]  /*0a30*/  LEA R2, R147, R8, 0x4 ;  /* 0x0000000893027211 */ /* 0x000fe200078e20ff */
[----:B------:R-:W-:Y:S01]  /*0a40*/  IMAD R7, R4, R147, RZ ;  /* 0x0000009304077224 */ /* 0x000fe200078e02ff */
[----:B------:R-:W-:-:S02]  /*0a50*/  LEA R152, P1, R6, R139, 0x1 ;  /* 0x0000008b06987211 */ /* 0x000fc400078208ff */
[----:B------:R-:W-:Y:S02]  /*0a60*/  LEA R4, R147, R2, 0x5 ;  /* 0x0000000293047211 */ /* 0x000fe400078e28ff */
[----:B------:R-:W-:Y:S02]  /*0a70*/  LEA R144, P3, R5, R139, 0x1 ;  /* 0x0000008b05907211 */ /* 0x000fe400078608ff */
[----:B------:R-:W-:Y:S02]  /*0a80*/  LEA.HI.X.SX32 R153, R6, R15, 0x1, P1 ;  /* 0x0000000f06997211 */ /* 0x000fe400008f0eff */
[----:B------:R-:W-:Y:S02]  /*0a90*/  LEA R6, R147, R4, 0x4 ;  /* 0x0000000493067211 */ /* 0x000fe400078e20ff */
[-C--:B------:R-:W-:Y:S02]  /*0aa0*/  LEA R150, P2, R8, R139.reuse, 0x1 ;  /* 0x0000008b08967211 */ /* 0x080fe400078408ff */
[----:B------:R-:W-:-:S02]  /*0ab0*/  LEA R136, P4, R7, R139, 0x1 ;  /* 0x0000008b07887211 */ /* 0x000fc400078808ff */
[-C--:B------:R-:W-:Y:S02]  /*0ac0*/  LEA.HI.X.SX32 R145, R5, R15.reuse, 0x1, P3 ;  /* 0x0000000f05917211 */ /* 0x080fe400018f0eff */
[----:B------:R-:W-:Y:S02]  /*0ad0*/  SHF.L.U32 R36, R3, 0x1, RZ ;  /* 0x0000000103247819 */ /* 0x000fe400000006ff */
[----:B------:R-:W-:Y:S02]  /*0ae0*/  LEA R5, R147, R6, 0x4 ;  /* 0x0000000693057211 */ /* 0x000fe400078e20ff */
[-C--:B------:R-:W-:Y:S02]  /*0af0*/  LEA.HI.X.SX32 R151, R8, R15.reuse, 0x1, P2 ;  /* 0x0000000f08977211 */ /* 0x080fe400010f0eff */
[----:B------:R-:W-:Y:S02]  /*0b00*/  LEA.HI.X.SX32 R137, R7, R15, 0x1, P4 ;  /* 0x0000000f07897211 */ /* 0x000fe400020f0eff */
[----:B------:R-:W-:-:S02]  /*0b10*/  LEA R148, P1, R2, R139, 0x1 ;  /* 0x0000008b02947211 */ /* 0x000fc400078208ff */
[----:B------:R-:W-:Y:S02]  /*0b20*/  LOP3.LUT R13, R13, 0x7e, R36, 0xf8, !PT ;  /* 0x0000007e0d0d7812 */ /* 0x000fe400078ef824 */
[-C--:B------:R-:W-:Y:S02]  /*0b30*/  LEA R142, P2, R4, R139.reuse, 0x1 ;  /* 0x0000008b048e7211 */ /* 0x080fe400078408ff */
[-C--:B------:R-:W-:Y:S02]  /*0b40*/  LEA R140, P3, R6, R139.reuse, 0x1 ;  /* 0x0000008b068c7211 */ /* 0x080fe400078608ff */
[----:B------:R-:W-:Y:S02]  /*0b50*/  LEA R138, P4, R5, R139, 0x1 ;  /* 0x0000008b058a7211 */ /* 0x000fe400078808ff */
[-C--:B------:R-:W-:Y:S02]  /*0b60*/  LEA.HI.X.SX32 R149, R2, R15.reuse, 0x1, P1 ;  /* 0x0000000f02957211 */ /* 0x080fe400008f0eff */
[----:B------:R-:W-:-:S02]  /*0b70*/  LEA.HI.X.SX32 R143, R4, R15, 0x1, P2 ;  /* 0x0000000f048f7211 */ /* 0x000fc400010f0eff */
[-C--:B------:R-:W-:Y:S02]  /*0b80*/  LEA.HI.X.SX32 R141, R6, R15.reuse, 0x1, P3 ;  /* 0x0000000f068d7211 */ /* 0x080fe400018f0eff */
[----:B------:R-:W-:Y:S02]  /*0b90*/  LEA.HI.X.SX32 R139, R5, R15, 0x1, P4 ;  /* 0x0000000f058b7211 */ /* 0x000fe400020f0eff */
[----:B------:R-:W-:Y:S01]  /*0ba0*/  LOP3.LUT R2, R13, 0x10, RZ, 0x3c, !PT ;  /* 0x000000100d027812 */ /* 0x000fe200078e3cff */
[----:B0-----:R-:W-:Y:S06]  /*0bb0*/  @P0 BRA `(.L_x_5) ;  /* 0x0000000000180947 */ /* 0x001fec0003800000 */
[----:B------:R-:W-:Y:S01]  /*0bc0*/  ELECT P1, URZ, PT ;  /* 0x0000000000ff782f */ /* 0x000fe20003820000 */
[----:B------:R-:W-:Y:S01]  /*0bd0*/  HFMA2 R4, -RZ, RZ, 0, 5.9604644775390625e-08 ;  /* 0x00000001ff047431 */ /* 0x000fe200000001ff */
[----:B------:R-:W-:Y:S01]  /*0be0*/  UMOV UR9, 0x40 ;  /* 0x0000004000097882 */ /* 0x000fe20000000000 */
[----:B------:R-:W-:Y:S01]  /*0bf0*/  UVIRTCOUNT.DEALLOC.SMPOOL 0x80 ;  /* 0x000000800000784c */ /* 0x000fe20000000000 */
[----:B------:R-:W-:-:S09]  /*0c00*/  ULEA UR9, UR8, UR9, 0x18 ;  /* 0x0000000908097291 */ /* 0x000fd2000f8ec0ff */
[----:B------:R0:W-:Y:S03]  /*0c10*/  @P1 STS.U8 [UR9], R4 ;  /* 0x00000004ff001988 */ /* 0x0001e60008000009 */
.L_x_5:
[----:B------:R-:W-:Y:S01]  /*0c20*/  USHF.L.U32 UR8, UR6, 0x15, URZ ;  /* 0x0000001506087899 */ /* 0x000fe200080006ff */
[C---:B0-----:R-:W-:Y:S01]  /*0c30*/  LOP3.LUT R4, R13.reuse, 0x20, RZ, 0x3c, !PT ;  /* 0x000000200d047812 */ /* 0x041fe200078e3cff */
[----:B------:R-:W-:Y:S01]  /*0c40*/  ULOP3.LUT UR25, UR6, 0x4, URZ, 0xc0, !UPT ;  /* 0x0000000406197892 */ /* 0x000fe2000f8ec0ff */
[C---:B------:R-:W-:Y:S01]  /*0c50*/  LOP3.LUT R5, R13.reuse, 0x30, RZ, 0x3c, !PT ;  /* 0x000000300d057812 */ /* 0x040fe200078e3cff */
[----:B------:R-:W-:Y:S01]  /*0c60*/  ULOP3.LUT UR24, UR8, 0x600000, URZ, 0xc0, !UPT ;  /* 0x0060000008187892 */ /* 0x000fe2000f8ec0ff */
[C---:B------:R-:W-:Y:S01]  /*0c70*/  LOP3.LUT R7, R13.reuse, 0x40, RZ, 0x3c, !PT ;  /* 0x000000400d077812 */ /* 0x040fe200078e3cff */
[----:B-----5:R-:W-:Y:S01]  /*0c80*/  STS.U16 [R13+UR5+0x400], R20 ;  /* 0x000400140d007988 */ /* 0x020fe20008000405 */
[C---:B------:R-:W-:Y:S01]  /*0c90*/  LOP3.LUT R15, R13.reuse, 0x50, RZ, 0x3c, !PT ;  /* 0x000000500d0f7812 */ /* 0x040fe200078e3cff */
[----:B------:R-:W-:Y:S01]  /*0ca0*/  UIADD3 UR9, UPT, UPT, UR7, UR24, URZ ;  /* 0x0000001807097290 */ /* 0x000fe2000fffe0ff */
[----:B------:R-:W-:Y:S01]  /*0cb0*/  LOP3.LUT R17, R13, 0x60, RZ, 0x3c, !PT ;  /* 0x000000600d117812 */ /* 0x000fe200078e3cff */
[----:B------:R0:W-:Y:S01]  /*0cc0*/  STS.U16 [R13+UR5], R34 ;  /* 0x000000220d007988 */ /* 0x0001e20008000405 */
[----:B------:R-:W-:Y:S01]  /*0cd0*/  LOP3.LUT P1, RZ, R3, 0xff, RZ, 0xc0, !PT ;  /* 0x000000ff03ff7812 */ /* 0x000fe2000782c0ff */
[----:B------:R-:W-:Y:S01]  /*0ce0*/  ULEA UR9, UR25, UR9, 0x2 ;  /* 0x0000000919097291 */ /* 0x000fe2000f8e10ff */
[----:B------:R-:W-:Y:S01]  /*0cf0*/  PRMT R19, RZ, 0x7610, R19 ;  /* 0x00007610ff137816 */ /* 0x000fe20000000013 */
[----:B------:R-:W-:Y:S01]  /*0d00*/  STS.U16 [R2+UR5+0x80], R35 ;  /* 0x0000802302007988 */ /* 0x000fe20008000405 */
[----:B------:R-:W-:Y:S01]  /*0d10*/  UMOV UR14, 0x1 ;  /* 0x00000001000e7882 */ /* 0x000fe20000000000 */
[----:B------:R-:W-:Y:S01]  /*0d20*/  UIADD3 UR8, UPT, UPT, UR5, 0x5000, URZ ;  /* 0x0000500005087890 */ /* 0x000fe2000fffe0ff */
[----:B------:R-:W-:Y:S01]  /*0d30*/  PRMT R21, RZ, 0x7610, R21 ;  /* 0x00007610ff157816 */ /* 0x000fe20000000015 */
[----:B------:R-:W-:Y:S01]  /*0d40*/  STS.U16 [R2+UR5+0x480], R22 ;  /* 0x0004801602007988 */ /* 0x000fe20008000405 */
[----:B------:R-:W1:Y:S01]  /*0d50*/  LDCU UR26, c[0x0][0x3f0] ;  /* 0x00007e00ff1a77ac */ /* 0x000e620008000800 */
[----:B0-----:R-:W-:Y:S01]  /*0d60*/  LOP3.LUT R13, R13, 0x70, RZ, 0x3c, !PT ;  /* 0x000000700d0d7812 */ /* 0x001fe200078e3cff */
[----:B------:R-:W0:Y:S01]  /*0d70*/  LDC.64 R168, c[0x0][0x390] ;  /* 0x0000e400ffa87b82 */ /* 0x000e220000000a00 */
[----:B------:R2:W-:Y:S01]  /*0d80*/  STS.U16 [R4+UR5+0x100], R9 ;  /* 0x0001000904007988 */ /* 0x0005e20008000405 */
[----:B------:R-:W3:Y:S03]  /*0d90*/  LDCU.64 UR22, c[0x0][0x3d0] ;  /* 0x00007a00ff1677ac */ /* 0x000ee60008000a00 */
[----:B------:R-:W-:Y:S01]  /*0da0*/  STS.U16 [R4+UR5+0x500], R24 ;  /* 0x0005001804007988 */ /* 0x000fe20008000405 */
[----:B------:R-:W-:Y:S01]  /*0db0*/  VOTEU.ALL UP0, P1 ;  /* 0x0000000000ff7886 */ /* 0x000fe20000800000 */
[----:B------:R-:W-:-:S02]  /*0dc0*/  VOTEU.ALL UP1, P1 ;  /* 0x0000000000ff7886 */ /* 0x000fc40000820000 */
[----:B------:R-:W-:Y:S02]  /*0dd0*/  STS.U16 [R5+UR5+0x180], R10 ;  /* 0x0001800a05007988 */ /* 0x000fe40008000405 */
[----:B------:R-:W-:-:S04]  /*0de0*/  @!UP0 UIADD3 UR10, UPT, UPT, -UR14, 0x100000, URZ ;  /* 0x001000000e0a8890 */ /* 0x000fc8000fffe1ff */
[----:B------:R-:W-:Y:S02]  /*0df0*/  @!UP0 USHF.L.U32 UR11, UR10, 0xb, URZ ;  /* 0x0000000b0a0b8899 */ /* 0x000fe400080006ff */
[----:B------:R-:W-:Y:S01]  /*0e00*/  @!UP0 USHF.L.U32 UR10, UR10, 0x1, URZ ;  /* 0x000000010a0a8899 */ /* 0x000fe200080006ff */
[----:B------:R-:W-:Y:S01]  /*0e10*/  STS.U16 [R5+UR5+0x580], R26 ;  /* 0x0005801a05007988 */ /* 0x000fe20008000405 */
[----:B--2---:R-:W-:Y:S02]  /*0e20*/  PRMT R9, RZ, 0x7610, R9 ;  /* 0x00007610ff097816 */ /* 0x004fe40000000009 */
[----:B-1----:R-:W-:Y:S01]  /*0e30*/  ISETP.LT.AND P2, PT, RZ, UR26, PT ;  /* 0x0000001aff007c0c */ /* 0x002fe2000bf41270 */
[----:B------:R-:W-:Y:S04]  /*0e40*/  STS.U16 [R7+UR5+0x200], R12 ;  /* 0x0002000c07007988 */ /* 0x000fe80008000405 */
[----:B------:R1:W-:Y:S04]  /*0e50*/  STS.U16 [R7+UR5+0x600], R28 ;  /* 0x0006001c07007988 */ /* 0x0003e80008000405 */
[----:B------:R-:W-:Y:S04]  /*0e60*/  STS.U16 [R15+UR5+0x280], R14 ;  /* 0x0002800e0f007988 */ /* 0x000fe80008000405 */
[----:B------:R2:W-:Y:S01]  /*0e70*/  STS.U16 [R15+UR5+0x680], R30 ;  /* 0x0006801e0f007988 */ /* 0x0005e20008000405 */
[----:B-1----:R-:W-:-:S03]  /*0e80*/  PRMT R7, RZ, 0x7610, R7 ;  /* 0x00007610ff077816 */ /* 0x002fc60000000007 */
[----:B------:R-:W-:Y:S04]  /*0e90*/  STS.U16 [R17+UR5+0x300], R16 ;  /* 0x0003001011007988 */ /* 0x000fe80008000405 */
[----:B------:R1:W-:Y:S01]  /*0ea0*/  STS.U16 [R17+UR5+0x700], R32 ;  /* 0x0007002011007988 */ /* 0x0003e20008000405 */
[----:B--2---:R-:W-:-:S03]  /*0eb0*/  PRMT R15, RZ, 0x7610, R15 ;  /* 0x00007610ff0f7816 */ /* 0x004fc6000000000f */
[----:B------:R-:W-:Y:S04]  /*0ec0*/  STS.U16 [R13+UR5+0x380], R18 ;  /* 0x000380120d007988 */ /* 0x000fe80008000405 */
[----:B------:R2:W-:Y:S01]  /*0ed0*/  STS.U16 [R13+UR5+0x780], R11 ;  /* 0x0007800b0d007988 */ /* 0x0005e20008000405 */
[----:B-1----:R-:W-:Y:S01]  /*0ee0*/  PRMT R17, RZ, 0x7610, R17 ;  /* 0x00007610ff117816 */ /* 0x002fe20000000011 */
[----:B------:R-:W-:Y:S01]  /*0ef0*/  STTM.x16 tmem[UR9], RZ ;  /* 0x000000ff000079ed */ /* 0x000fe20008240009 */
[----:B------:R-:W1:Y:S02]  /*0f00*/  FENCE.VIEW.ASYNC.T ;  /* 0x00000000000073c6 */ /* 0x000e640000000200 */
[----:B-1----:R-:W-:Y:S01]  /*0f10*/  BAR.SYNC.DEFER_BLOCKING 0x0 ;  /* 0x0000000000007b1d */ /* 0x002fe20000010000 */
[----:B--2---:R-:W-:-:S02]  /*0f20*/  PRMT R11, RZ, 0x7610, R11 ;  /* 0x00007610ff0b7816 */ /* 0x004fc4000000000b */
[----:B------:R-:W-:-:S03]  /*0f30*/  PRMT R13, RZ, 0x7610, R13 ;  /* 0x00007610ff0d7816 */ /* 0x000fc6000000000d */
[----:B------:R-:W1:Y:S02]  /*0f40*/  FENCE.VIEW.ASYNC.S ;  /* 0x00000000000073c6 */ /* 0x000e640000000000 */
[----:B-1----:R1:W2:Y:S02]  /*0f50*/  @!UP1 SYNCS.EXCH.64 URZ, [UR8], UR10 ;  /* 0x0000000a08ff95b2 */ /* 0x0022a40008000100 */
[----:B--2---:R-:W-:Y:S06]  /*0f60*/  BAR.SYNC.DEFER_BLOCKING 0x0 ;  /* 0x0000000000007b1d */ /* 0x004fec0000010000 */
[----:B------:R-:W2:Y:S04]  /*0f70*/  @P2 LDG.E.U16 R7, desc[UR20][R152.64] ;  /* 0x0000001498072981 */ /* 0x000ea8000c1e1500 */
[----:B------:R-:W4:Y:S04]  /*0f80*/  @P2 LDG.E.U16 R9, desc[UR20][R150.64] ;  /* 0x0000001496092981 */ /* 0x000f28000c1e1500 */
[----:B------:R-:W4:Y:S04]  /*0f90*/  @P2 LDG.E.U16 R15, desc[UR20][R148.64] ;  /* 0x00000014940f2981 */ /* 0x000f28000c1e1500 */
[----:B------:R-:W4:Y:S04]  /*0fa0*/  @P2 LDG.E.U16 R17, desc[UR20][R144.64] ;  /* 0x0000001490112981 */ /* 0x000f28000c1e1500 */
[----:B------:R-:W4:Y:S04]  /*0fb0*/  @P2 LDG.E.U16 R11, desc[UR20][R142.64] ;  /* 0x000000148e0b2981 */ /* 0x000f28000c1e1500 */
[----:B------:R-:W4:Y:S04]  /*0fc0*/  @P2 LDG.E.U16 R13, desc[UR20][R140.64] ;  /* 0x000000148c0d2981 */ /* 0x000f28000c1e1500 */
[----:B------:R-:W4:Y:S04]  /*0fd0*/  @P2 LDG.E.U16 R19, desc[UR20][R138.64] ;  /* 0x000000148a132981 */ /* 0x000f28000c1e1500 */
[----:B------:R-:W4:Y:S01]  /*0fe0*/  @P2 LDG.E.U16 R21, desc[UR20][R136.64] ;  /* 0x0000001488152981 */ /* 0x000f22000c1e1500 */
[----:B------:R-:W-:Y:S01]  /*0ff0*/  LOP3.LUT R2, R3, 0x7f, RZ, 0xc0, !PT ;  /* 0x0000007f03027812 */ /* 0x000fe200078ec0ff */
[----:B---3--:R-:W-:Y:S01]  /*1000*/  UIMAD UR22, UR4, UR22, URZ ;  /* 0x00000016041672a4 */ /* 0x008fe2000f8e02ff */
[----:B------:R-:W-:Y:S01]  /*1010*/  SHF.R.S32.HI R4, RZ, 0x6, R3 ;  /* 0x00000006ff047819 */ /* 0x000fe20000011403 */
[----:B------:R-:W-:Y:S01]  /*1020*/  VOTEU.ALL UP1, P1 ;  /* 0x0000000000ff7886 */ /* 0x000fe20000820000 */
[----:B------:R-:W-:-:S04]  /*1030*/  @!UP0 UIADD3 UR16, UPT, UPT, -UR14, 0x100000, URZ ;  /* 0x001000000e108890 */ /* 0x000fc8000fffe1ff */
[----:B------:R-:W-:Y:S02]  /*1040*/  @!UP0 USHF.L.U32 UR17, UR16, 0xb, URZ ;  /* 0x0000000b10118899 */ /* 0x000fe400080006ff */
[----:B------:R-:W-:Y:S01]  /*1050*/  @!UP0 USHF.L.U32 UR16, UR16, 0x1, URZ ;  /* 0x0000000110108899 */ /* 0x000fe200080006ff */
[----:B------:R-:W-:Y:S01]  /*1060*/  IMAD R2, R2, UR23, RZ ;  /* 0x0000001702027c24 */ /* 0x000fe2000f8e02ff */
[----:B------:R-:W-:Y:S01]  /*1070*/  SGXT R4, R4, 0x1 ;  /* 0x000000010404781a */ /* 0x000fe20000000200 */
[----:B------:R-:W-:Y:S02]  /*1080*/  USHF.L.U32 UR12, UR22, 0x1, URZ ;  /* 0x00000001160c7899 */ /* 0x000fe400080006ff */
[----:B------:R-:W-:-:S04]  /*1090*/  @!UP0 UIADD3 UR14, UPT, UPT, -UR14, 0x100000, URZ ;  /* 0x001000000e0e8890 */ /* 0x000fc8000fffe1ff */
[----:B------:R-:W-:Y:S02]  /*10a0*/  @!UP0 USHF.L.U32 UR15, UR14, 0xb, URZ ;  /* 0x0000000b0e0f8899 */ /* 0x000fe400080006ff */
[----:B------:R-:W-:Y:S02]  /*10b0*/  @!UP0 USHF.L.U32 UR14, UR14, 0x1, URZ ;  /* 0x000000010e0e8899 */ /* 0x000fe400080006ff */
[----:B-1----:R-:W-:Y:S01]  /*10c0*/  UIMAD.WIDE UR10, UR22, 0x2, URZ ;  /* 0x00000002160a78a5 */ /* 0x002fe2000f8e02ff */
[----:B------:R-:W-:Y:S01]  /*10d0*/  SHF.L.U32 R5, R2, 0x1, RZ ;  /* 0x0000000102057819 */ /* 0x000fe200000006ff */
[----:B------:R-:W-:Y:S01]  /*10e0*/  UIADD3 UR10, UPT, UPT, UR7, 0x20, URZ ;  /* 0x00000020070a7890 */ /* 0x000fe2000fffe0ff */
[----:B------:R-:W-:Y:S01]  /*10f0*/  LOP3.LUT R23, R4, 0x90, RZ, 0xc0, !PT ;  /* 0x0000009004177812 */ /* 0x000fe200078ec0ff */
[----:B------:R-:W-:Y:S01]  /*1100*/  IMAD.HI R4, R2, 0x2, RZ ;  /* 0x0000000202047827 */ /* 0x000fe200078e02ff */
[----:B0-----:R-:W-:Y:S01]  /*1110*/  IADD3 R168, P3, P4, R5, UR12, R168 ;  /* 0x0000000c05a87c10 */ /* 0x001fe2000fc7e0a8 */
[----:B------:R-:W-:Y:S01]  /*1120*/  UIADD3 UR12, UPT, UPT, UR5, 0x3000, URZ ;  /* 0x00003000050c7890 */ /* 0x000fe2000fffe0ff */
[----:B------:R-:W-:Y:S01]  /*1130*/  LOP3.LUT R2, R23, 0x17e, R36, 0x78, !PT ;  /* 0x0000017e17027812 */ /* 0x000fe200078e7824 */
[----:B------:R0:W1:Y:S01]  /*1140*/  @!UP1 SYNCS.EXCH.64 URZ, [UR5+0x5008], UR16 ;  /* 0x0050081005ff95b2 */ /* 0x0000620008000100 */
[----:B------:R-:W-:Y:S01]  /*1150*/  IADD3.X R169, PT, PT, R4, UR11, R169, P3, P4 ;  /* 0x0000000b04a97c10 */ /* 0x000fe20009fe84a9 */
[----:B------:R-:W-:Y:S01]  /*1160*/  VOTEU.ALL UP1, P1 ;  /* 0x0000000000ff7886 */ /* 0x000fe20000820000 */
[----:B------:R-:W-:Y:S01]  /*1170*/  ISETP.EQ.U32.AND P3, PT, RZ, UR6, P2 ;  /* 0x00000006ff007c0c */ /* 0x000fe20009762070 */
[----:B------:R-:W-:-:S04]  /*1180*/  UIADD3 UR11, UPT, UPT, UR24, UR10, URZ ;  /* 0x0000000a180b7290 */ /* 0x000fc8000fffe0ff */
[----:B------:R-:W-:Y:S01]  /*1190*/  ULEA UR11, UR25, UR11, 0x5 ;  /* 0x0000000b190b7291 */ /* 0x000fe2000f8e28ff */
[----:B--2---:R0:W-:Y:S04]  /*11a0*/  STS.U16 [R2+UR5+0x2000], R7 ;  /* 0x0020000702007988 */ /* 0x0041e80008000405 */
[----:B----4-:R0:W-:Y:S04]  /*11b0*/  STS.U16 [R2+UR5+0x2200], R9 ;  /* 0x0022000902007988 */ /* 0x0101e80008000405 */
[----:B------:R0:W-:Y:S04]  /*11c0*/  STS.U16 [R2+UR5+0x2400], R15 ;  /* 0x0024000f02007988 */ /* 0x0001e80008000405 */
[----:B------:R0:W-:Y:S04]  /*11d0*/  STS.U16 [R2+UR5+0x2600], R17 ;  /* 0x0026001102007988 */ /* 0x0001e80008000405 */
[----:B------:R0:W-:Y:S04]  /*11e0*/  STS.U16 [R2+UR5+0x2800], R11 ;  /* 0x0028000b02007988 */ /* 0x0001e80008000405 */
[----:B------:R0:W-:Y:S04]  /*11f0*/  STS.U16 [R2+UR5+0x2a00], R13 ;  /* 0x002a000d02007988 */ /* 0x0001e80008000405 */
[----:B------:R0:W-:Y:S04]  /*1200*/  STS.U16 [R2+UR5+0x2c00], R19 ;  /* 0x002c001302007988 */ /* 0x0001e80008000405 */
[----:B------:R0:W-:Y:S01]  /*1210*/  STS.U16 [R2+UR5+0x2e00], R21 ;  /* 0x002e001502007988 */ /* 0x0001e20008000405 */
[----:B-1----:R1:W-:Y:S06]  /*1220*/  MEMBAR.ALL.CTA ;  /* 0x0000000000007992 */ /* 0x0023ec0000008000 */
[----:B-1----:R-:W-:Y:S04]  /*1230*/  FENCE.VIEW.ASYNC.S ;  /* 0x00000000000073c6 */ /* 0x002fe80000000000 */
[----:B------:R-:W1:Y:S02]  /*1240*/  FENCE.VIEW.ASYNC.S ;  /* 0x00000000000073c6 */ /* 0x000e640000000000 */
[----:B-1----:R0:W1:Y:S02]  /*1250*/  @!UP1 SYNCS.EXCH.64 URZ, [UR5+0x3000], UR14 ;  /* 0x0030000e05ff95b2 */ /* 0x0020640008000100 */
[----:B-1----:R-:W-:Y:S06]  /*1260*/  BAR.SYNC.DEFER_BLOCKING 0x0 ;  /* 0x0000000000007b1d */ /* 0x002fec0000010000 */
[----:B0-----:R-:W-:Y:S05]  /*1270*/  @!P3 BRA `(.L_x_6) ;  /* 0x00000000005cb947 */ /* 0x001fea0003800000 */
[----:B------:R-:W-:Y:S02]  /*1280*/  USHF.R.U32.HI UR14, URZ, 0x4, UR5 ;  /* 0x00000004ff0e7899 */ /* 0x000fe40008011605 */
[----:B------:R-:W-:Y:S02]  /*1290*/  UIADD3 UR13, UPT, UPT, UR5, 0x2000, URZ ;  /* 0x00002000050d7890 */ /* 0x000fe4000fffe0ff */
[----:B------:R-:W-:Y:S02]  /*12a0*/  USGXT.U32 UR14, UR14, 0xe ;  /* 0x0000000e0e0e789a */ /* 0x000fe40008000000 */
[----:B------:R-:W-:Y:S01]  /*12b0*/  USHF.R.U32.HI UR13, URZ, 0x4, UR13 ;  /* 0x00000004ff0d7899 */ /* 0x000fe2000801160d */
[----:B------:R-:W-:Y:S01]  /*12c0*/  UMOV UR18, 0x800100 ;  /* 0x0080010000127882 */ /* 0x000fe20000000000 */
[----:B------:R-:W-:Y:S01]  /*12d0*/  UMOV UR19, 0x40004040 ;  /* 0x4000404000137882 */ /* 0x000fe20000000000 */
[----:B------:R-:W-:Y:S01]  /*12e0*/  UMOV UR15, URZ ;  /* 0x000000ff000f7c82 */ /* 0x000fe20008000000 */
[----:B------:R-:W-:-:S02]  /*12f0*/  USGXT.U32 UR16, UR13, 0xe ;  /* 0x0000000e0d10789a */ /* 0x000fc40008000000 */
[----:B------:R-:W-:Y:S02]  /*1300*/  UIADD3.64 UR18, UPT, UPT, UR14, UR18, URZ ;  /* 0x000000120e127297 */ /* 0x000fe4000fffe0ff */
[----:B------:R-:W-:Y:S02]  /*1310*/  ULOP3.LUT UR14, UR14, 0x800000, URZ, 0xfc, !UPT ;  /* 0x008000000e0e7892 */ /* 0x000fe4000f8efcff */
[----:B------:R-:W-:Y:S01]  /*1320*/  UIADD3 UR22, UPT, UPT, UR7, 0xa0, URZ ;  /* 0x000000a007167890 */ /* 0x000fe2000fffe0ff */
[----:B------:R-:W-:Y:S01]  /*1330*/  UMOV UR28, 0x0 ;  /* 0x00000000001c7882 */ /* 0x000fe20000000000 */
[----:B------:R-:W-:Y:S01]  /*1340*/  UMOV UR29, 0x8208010 ;  /* 0x08208010001d7882 */ /* 0x000fe20000000000 */
[----:B------:R-:W-:Y:S01]  /*1350*/  UMOV UR13, URZ ;  /* 0x000000ff000d7c82 */ /* 0x000fe20008000000 */
[----:B------:R-:W-:Y:S01]  /*1360*/  UMOV UR17, 0xc0004010 ;  /* 0xc000401000117882 */ /* 0x000fe20000000000 */
[----:B------:R-:W-:Y:S01]  /*1370*/  UMOV UR15, 0x40004040 ;  /* 0x40004040000f7882 */ /* 0x000fe20000000000 */
[----:B------:R-:W-:Y:S01]  /*1380*/  UMOV UR30, 0x0 ;  /* 0x00000000001e7882 */ /* 0x000fe20000000000 */
[----:B------:R-:W-:Y:S01]  /*1390*/  UMOV UR31, 0x8208010 ;  /* 0x08208010001f7882 */ /* 0x000fe20000000000 */
[----:B------:R-:W-:Y:S01]  /*13a0*/  UMOV UR13, UR12 ;  /* 0x0000000c000d7c82 */ /* 0x000fe20008000000 */
[----:B------:R0:W-:Y:S01]  /*13b0*/  UTCHMMA gdesc[UR14], gdesc[UR16], tmem[UR10], tmem[UR28], idesc[UR29], !UPT ;  /* 0x00ff1c100e0075ea */ /* 0x0001e2000f80000a */
[----:B------:R0:W-:Y:S01]  /*13c0*/  UTCHMMA gdesc[UR18], gdesc[UR16], tmem[UR22], tmem[UR30], idesc[UR31], !UPT ;  /* 0x00ff1e10120075ea */ /* 0x0001e2000f800016 */
[----:B------:R0:W-:Y:S01]  /*13d0*/  UTCBAR [UR13], URZ ;  /* 0x000000ff0d0073e9 */ /* 0x0001e200080000ff */
[----:B------:R-:W-:Y:S01]  /*13e0*/  NOP ;  /* 0x0000000000007918 */ /* 0x000fe20000000000 */
.L_x_6:
[----:B------:R-:W-:Y:S05]  /*13f0*/  @!P2 BRA `(.L_x_7) ;  /* 0x000000000008a947 */ /* 0x000fea0003800000 */
[----:B------:R-:W1:Y:S02]  /*1400*/  SYNCS.PHASECHK.TRANS64.TRYWAIT P4, [UR5+0x3000], RZ ;  /* 0x003000ffff0075a7 */ /* 0x000e640008081105 */
[----:B-1----:R-:W-:Y:S05]  /*1410*/  @!P4 BRA `(.L_x_8) ;  /* 0x00000088007cc947 */ /* 0x002fea0003800000 */
.L_x_7:
[----:B------:R-:W-:Y:S06]  /*1420*/  BAR.SYNC.DEFER_BLOCKING 0x0 ;  /* 0x0000000000007b1d */ /* 0x000fec0000010000 */
[----:B0-----:R-:W0:Y:S01]  /*1430*/  LDCU UR13, c[0x0][0x3a8] ;  /* 0x00007500ff0d77ac */ /* 0x001e220008000800 */
[----:B------:R-:W0:Y:S01]  /*1440*/  LDTM.x128 R4, tmem[UR11] ;  /* 0x0000000b000479ee */ /* 0x000e2200083c0000 */
[----:B------:R-:W-:Y:S01]  /*1450*/  SHF.L.U32 R179, R3, 0x1, RZ ;  /* 0x0000000103b37819 */ /* 0x000fe200000006ff */
[----:B------:R-:W1:Y:S01]  /*1460*/  @!P1 SYNCS.CCTL.IV [UR5+0x3000] ;  /* 0x00300000ff0099b1 */ /* 0x000e620008000005 */
[----:B------:R-:W-:Y:S01]  /*1470*/  NOP ;  /* 0x0000000000007918 */ /* 0x000fe20000000000 */
[----:B0-----:R-:W-:Y:S01]  /*1480*/  FMUL R132, R4, UR13 ;  /* 0x0000000d04847c20 */ /* 0x001fe20008400000 */
[----:B------:R-:W-:Y:S01]  /*1490*/  FMUL R133, R5, UR13 ;  /* 0x0000000d05857c20 */ /* 0x000fe20008400000 */
[----:B------:R-:W-:Y:S01]  /*14a0*/  FMUL R134, R6, UR13 ;  /* 0x0000000d06867c20 */ /* 0x000fe20008400000 */
[----:B------:R-:W-:Y:S01]  /*14b0*/  FMUL R135, R7, UR13 ;  /* 0x0000000d07877c20 */ /* 0x000fe20008400000 */
[----:B------:R-:W-:Y:S01]  /*14c0*/  FMUL R146, R8, UR13 ;  /* 0x0000000d08927c20 */ /* 0x000fe20008400000 */
[----:B------:R-:W-:Y:S01]  /*14d0*/  FMUL R154, R102, UR13 ;  /* 0x0000000d669a7c20 */ /* 0x000fe20008400000 */
[----:B------:R-:W-:Y:S01]  /*14e0*/  FMUL R155, R103, UR13 ;  /* 0x0000000d679b7c20 */ /* 0x000fe20008400000 */
[----:B------:R-:W-:Y:S01]  /*14f0*/  FMNMX3 R134, R132, R133, R134, !PT ;  /* 0x0000008584867276 */ /* 0x000fe20007800086 */
[----:B------:R-:W-:Y:S01]  /*1500*/  FMUL R132, R9, UR13 ;  /* 0x0000000d09847c20 */ /* 0x000fe20008400000 */
[----:B------:R-:W-:-:S02]  /*1510*/  FMUL R133, R10, UR13 ;  /* 0x0000000d0a857c20 */ /* 0x000fc40008400000 */
[----:B------:R-:W-:Y:S01]  /*1520*/  FMNMX3 R146, R134, R135, R146, !PT ;  /* 0x0000008786927276 */ /* 0x000fe20007800092 */
[----:B------:R-:W-:Y:S01]  /*1530*/  FMUL R134, R11, UR13 ;  /* 0x0000000d0b867c20 */ /* 0x000fe20008400000 */
[----:B------:R-:W-:Y:S02]  /*1540*/  FMUL R135, R12, UR13 ;  /* 0x0000000d0c877c20 */ /* 0x000fe40008400000 */
[----:B------:R-:W-:Y:S01]  /*1550*/  FMNMX3 R146, R146, R132, R133, !PT ;  /* 0x0000008492927276 */ /* 0x000fe20007800085 */
[----:B------:R-:W-:Y:S01]  /*1560*/  FMUL R132, R13, UR13 ;  /* 0x0000000d0d847c20 */ /* 0x000fe20008400000 */
[----:B------:R-:W-:Y:S02]  /*1570*/  FMUL R133, R14, UR13 ;  /* 0x0000000d0e857c20 */ /* 0x000fe40008400000 */
        /* <DEDUP_REMOVED lines=130> */
[----:B------:R-:W-:-:S03]  /*1da0*/  FMUL R146, R101, UR13 ;  /* 0x0000000d65927c20 */ /* 0x000fc60008400000 */
[----:B------:R-:W-:Y:S01]  /*1db0*/  FMNMX3 R133, R132, R135, R134, !PT ;  /* 0x0000008784857276 */ /* 0x000fe20007800086 */
[----:B------:R-:W-:Y:S01]  /*1dc0*/  FMUL R132, R104, UR13 ;  /* 0x0000000d68847c20 */ /* 0x000fe20008400000 */
[----:B------:R-:W-:Y:S02]  /*1dd0*/  FMUL R134, R106, UR13 ;  /* 0x0000000d6a867c20 */ /* 0x000fe40008400000 */
[----:B------:R-:W-:Y:S01]  /*1de0*/  FMNMX3 R135, R133, R146, R154, !PT ;  /* 0x0000009285877276 */ /* 0x000fe2000780009a */
[----:B------:R-:W-:-:S03]  /*1df0*/  FMUL R133, R105, UR13 ;  /* 0x0000000d69857c20 */ /* 0x000fc60008400000 */
        /* <DEDUP_REMOVED lines=38> */
[----:B------:R-:W-:-:S04]  /*2060*/  FMNMX3 R132, R132, R133, R134, !PT ;  /* 0x0000008584847276 */ /* 0x000fc80007800086 */
[----:B------:R-:W-:-:S05]  /*2070*/  FMNMX3 R135, R132, -INF , R135, !PT ;  /* 0xff80000084877876 */ /* 0x000fca0007800087 */
[--C-:B------:R-:W-:Y:S01]  /*2080*/  FFMA R5, R5, UR13, -R135.reuse ;  /* 0x0000000d05057c23 */ /* 0x100fe20008000887 */
[--C-:B------:R-:W-:Y:S01]  /*2090*/  FFMA R6, R6, UR13, -R135.reuse ;  /* 0x0000000d06067c23 */ /* 0x100fe20008000887 */
[--C-:B------:R-:W-:Y:S01]  /*20a0*/  FFMA R9, R9, UR13, -R135.reuse ;  /* 0x0000000d09097c23 */ /* 0x100fe20008000887 */
[--C-:B------:R-:W-:Y:S01]  /*20b0*/  FFMA R7, R7, UR13, -R135.reuse ;  /* 0x0000000d07077c23 */ /* 0x100fe20008000887 */
[--C-:B------:R-:W-:Y:S01]  /*20c0*/  FFMA R8, R8, UR13, -R135.reuse ;  /* 0x0000000d08087c23 */ /* 0x100fe20008000887 */
[----:B------:R-:W-:Y:S01]  /*20d0*/  FMUL R133, R5, 1.4426950216293334961 ;  /* 0x3fb8aa3b05857820 */ /* 0x000fe20000400000 */
[----:B------:R-:W-:Y:S01]  /*20e0*/  FMUL R5, R6, 1.4426950216293334961 ;  /* 0x3fb8aa3b06057820 */ /* 0x000fe20000400000 */
[----:B------:R-:W-:Y:S01]  /*20f0*/  FMUL R132, R9, 1.4426950216293334961 ;  /* 0x3fb8aa3b09847820 */ /* 0x000fe20000400000 */
[----:B------:R-:W-:Y:S01]  /*2100*/  FMUL R6, R7, 1.4426950216293334961 ;  /* 0x3fb8aa3b07067820 */ /* 0x000fe20000400000 */
[--C-:B------:R-:W-:Y:S01]  /*2110*/  FFMA R15, R15, UR13, -R135.reuse ;  /* 0x0000000d0f0f7c23 */ /* 0x100fe20008000887 */
[----:B------:R-:W-:Y:S01]  /*2120*/  FMUL R7, R8, 1.4426950216293334961 ;  /* 0x3fb8aa3b08077820 */ /* 0x000fe20000400000 */
[--C-:B------:R-:W-:Y:S01]  /*2130*/  FFMA R17, R17, UR13, -R135.reuse ;  /* 0x0000000d11117c23 */ /* 0x100fe20008000887 */
[--C-:B------:R-:W-:Y:S01]  /*2140*/  FFMA R8, R10, UR13, -R135.reuse ;  /* 0x0000000d0a087c23 */ /* 0x100fe20008000887 */
[--C-:B------:R-:W-:Y:S01]  /*2150*/  FFMA R18, R18, UR13, -R135.reuse ;  /* 0x0000000d12127c23 */ /* 0x100fe20008000887 */
[----:B------:R0:W-:Y:S01]  /*2160*/  MUFU.EX2 R10, R132 ;  /* 0x00000084000a7308 */ /* 0x0001e20000000800 */
[--C-:B------:R-:W-:Y:S01]  /*2170*/  FFMA R19, R19, UR13, -R135.reuse ;  /* 0x0000000d13137c23 */ /* 0x100fe20008000887 */
[--C-:B------:R-:W-:Y:S01]  /*2180*/  FFMA R20, R20, UR13, -R135.reuse ;  /* 0x0000000d14147c23 */ /* 0x100fe20008000887 */
[--C-:B------:R-:W-:Y:S01]  /*2190*/  FFMA R21, R21, UR13, -R135.reuse ;  /* 0x0000000d15157c23 */ /* 0x100fe20008000887 */
[--C-:B------:R-:W-:Y:S01]  /*21a0*/  FFMA R22, R22, UR13, -R135.reuse ;  /* 0x0000000d16167c23 */ /* 0x100fe20008000887 */
[--C-:B------:R-:W-:Y:S01]  /*21b0*/  FFMA R23, R23, UR13, -R135.reuse ;  /* 0x0000000d17177c23 */ /* 0x100fe20008000887 */
[--C-:B------:R-:W-:Y:S01]  /*21c0*/  FFMA R24, R24, UR13, -R135.reuse ;  /* 0x0000000d18187c23 */ /* 0x100fe20008000887 */
[--C-:B------:R-:W-:Y:S01]  /*21d0*/  FFMA R25, R25, UR13, -R135.reuse ;  /* 0x0000000d19197c23 */ /* 0x100fe20008000887 */
[--C-:B------:R-:W-:Y:S01]  /*21e0*/  FFMA R26, R26, UR13, -R135.reuse ;  /* 0x0000000d1a1a7c23 */ /* 0x100fe20008000887 */
[----:B0-----:R-:W-:Y:S01]  /*21f0*/  FMUL R132, R15, 1.4426950216293334961 ;  /* 0x3fb8aa3b0f847820 */ /* 0x001fe20000400000 */
[----:B------:R-:W-:Y:S01]  /*2200*/  FMUL R15, R17, 1.4426950216293334961 ;  /* 0x3fb8aa3b110f7820 */ /* 0x000fe20000400000 */
[----:B------:R-:W-:Y:S01]  /*2210*/  FMUL R17, R18, 1.4426950216293334961 ;  /* 0x3fb8aa3b12117820 */ /* 0x000fe20000400000 */
[----:B------:R-:W-:Y:S01]  /*2220*/  FMUL R18, R19, 1.4426950216293334961 ;  /* 0x3fb8aa3b13127820 */ /* 0x000fe20000400000 */
[----:B------:R-:W-:Y:S01]  /*2230*/  FMUL R19, R20, 1.4426950216293334961 ;  /* 0x3fb8aa3b14137820 */ /* 0x000fe20000400000 */
[----:B------:R-:W-:Y:S01]  /*2240*/  FMUL R20, R21, 1.4426950216293334961 ;  /* 0x3fb8aa3b15147820 */ /* 0x000fe20000400000 */
[----:B------:R-:W-:Y:S01]  /*2250*/  FMUL R21, R22, 1.4426950216293334961 ;  /* 0x3fb8aa3b16157820 */ /* 0x000fe20000400000 */
[----:B------:R-:W-:Y:S01]  /*2260*/  FMUL R22, R23, 1.4426950216293334961 ;  /* 0x3fb8aa3b17167820 */ /* 0x000fe20000400000 */
[--C-:B------:R-:W-:Y:S01]  /*2270*/  FFMA R27, R27, UR13, -R135.reuse ;  /* 0x0000000d1b1b7c23 */ /* 0x100fe20008000887 */
        /* <DEDUP_REMOVED lines=58> */
[----:B------:R-:W-:Y:S01]  /*2620*/  MUFU.EX2 R4, R4 ;  /* 0x0000000400047308 */ /* 0x000fe20000000800 */
[----:B------:R-:W-:Y:S01]  /*2630*/  FMUL R51, R52, 1.4426950216293334961 ;  /* 0x3fb8aa3b34337820 */ /* 0x000fe20000400000 */
[--C-:B------:R-:W-:Y:S01]  /*2640*/  FFMA R56, R56, UR13, -R135.reuse ;  /* 0x0000000d38387c23 */ /* 0x100fe20008000887 */
[----:B------:R-:W-:Y:S01]  /*2650*/  FMUL R52, R53, 1.4426950216293334961 ;  /* 0x3fb8aa3b35347820 */ /* 0x000fe20000400000 */
[--C-:B------:R-:W-:Y:S01]  /*2660*/  FFMA R57, R57, UR13, -R135.reuse ;  /* 0x0000000d39397c23 */ /* 0x100fe20008000887 */
[----:B------:R-:W-:Y:S01]  /*2670*/  FMUL R53, R54, 1.4426950216293334961 ;  /* 0x3fb8aa3b36357820 */ /* 0x000fe20000400000 */
[--C-:B------:R-:W-:Y:S01]  /*2680*/  FFMA R58, R58, UR13, -R135.reuse ;  /* 0x0000000d3a3a7c23 */ /* 0x100fe20008000887 */
[----:B------:R-:W-:Y:S01]  /*2690*/  FMUL R54, R55, 1.4426950216293334961 ;  /* 0x3fb8aa3b37367820 */ /* 0x000fe20000400000 */
[----:B------:R-:W0:Y:S01]  /*26a0*/  MUFU.EX2 R133, R133 ;  /* 0x0000008500857308 */ /* 0x000e220000000800 */
[--C-:B------:R-:W-:Y:S01]  /*26b0*/  FFMA R59, R59, UR13, -R135.reuse ;  /* 0x0000000d3b3b7c23 */ /* 0x100fe20008000887 */
[----:B------:R-:W-:Y:S01]  /*26c0*/  FMUL R55, R56, 1.4426950216293334961 ;  /* 0x3fb8aa3b38377820 */ /* 0x000fe20000400000 */
[--C-:B------:R-:W-:Y:S01]  /*26d0*/  FFMA R60, R60, UR13, -R135.reuse ;  /* 0x0000000d3c3c7c23 */ /* 0x100fe20008000887 */
[----:B------:R-:W-:Y:S01]  /*26e0*/  FMUL R56, R57, 1.4426950216293334961 ;  /* 0x3fb8aa3b39387820 */ /* 0x000fe20000400000 */
[--C-:B------:R-:W-:Y:S01]  /*26f0*/  FFMA R61, R61, UR13, -R135.reuse ;  /* 0x0000000d3d3d7c23 */ /* 0x100fe20008000887 */
[----:B------:R-:W-:Y:S01]  /*2700*/  FMUL R57, R58, 1.4426950216293334961 ;  /* 0x3fb8aa3b3a397820 */ /* 0x000fe20000400000 */
[--C-:B------:R-:W-:Y:S01]  /*2710*/  FFMA R62, R62, UR13, -R135.reuse ;  /* 0x0000000d3e3e7c23 */ /* 0x100fe20008000887 */
[----:B------:R-:W2:Y:S01]  /*2720*/  MUFU.EX2 R5, R5 ;  /* 0x0000000500057308 */ /* 0x000ea20000000800 */
[----:B------:R-:W-:Y:S01]  /*2730*/  FMUL R58, R59, 1.4426950216293334961 ;  /* 0x3fb8aa3b3b3a7820 */ /* 0x000fe20000400000 */
[--C-:B------:R-:W-:Y:S01]  /*2740*/  FFMA R63, R63, UR13, -R135.reuse ;  /* 0x0000000d3f3f7c23 */ /* 0x100fe20008000887 */
[----:B------:R-:W-:Y:S01]  /*2750*/  FMUL R59, R60, 1.4426950216293334961 ;  /* 0x3fb8aa3b3c3b7820 */ /* 0x000fe20000400000 */
[--C-:B------:R-:W-:Y:S01]  /*2760*/  FFMA R64, R64, UR13, -R135.reuse ;  /* 0x0000000d40407c23 */ /* 0x100fe20008000887 */
[----:B------:R-:W-:Y:S01]  /*2770*/  FMUL R60, R61, 1.4426950216293334961 ;  /* 0x3fb8aa3b3d3c7820 */ /* 0x000fe20000400000 */
[--C-:B------:R-:W-:Y:S01]  /*2780*/  FFMA R65, R65, UR13, -R135.reuse ;  /* 0x0000000d41417c23 */ /* 0x100fe20008000887 */
[--C-:B------:R-:W-:Y:S01]  /*2790*/  FFMA R11, R11, UR13, -R135.reuse ;  /* 0x0000000d0b0b7c23 */ /* 0x100fe20008000887 */
[----:B------:R-:W3:Y:S01]  /*27a0*/  MUFU.EX2 R6, R6 ;  /* 0x0000000600067308 */ /* 0x000ee20000000800 */
[----:B------:R-:W-:Y:S01]  /*27b0*/  FMUL R61, R62, 1.4426950216293334961 ;  /* 0x3fb8aa3b3e3d7820 */ /* 0x000fe20000400000 */
[--C-:B------:R-:W-:Y:S01]  /*27c0*/  FFMA R66, R66, UR13, -R135.reuse ;  /* 0x0000000d42427c23 */ /* 0x100fe20008000887 */
[--C-:B------:R-:W-:Y:S01]  /*27d0*/  FFMA R12, R12, UR13, -R135.reuse ;  /* 0x0000000d0c0c7c23 */ /* 0x100fe20008000887 */
[----:B------:R-:W-:Y:S01]  /*27e0*/  FMUL R62, R63, 1.4426950216293334961 ;  /* 0x3fb8aa3b3f3e7820 */ /* 0x000fe20000400000 */
[--C-:B------:R-:W-:Y:S01]  /*27f0*/  FFMA R67, R67, UR13, -R135.reuse ;  /* 0x0000000d43437c23 */ /* 0x100fe20008000887 */
[--C-:B------:R-:W-:Y:S01]  /*2800*/  FFMA R13, R13, UR13, -R135.reuse ;  /* 0x0000000d0d0d7c23 */ /* 0x100fe20008000887 */
[----:B------:R-:W-:Y:S01]  /*2810*/  FMUL R63, R64, 1.4426950216293334961 ;  /* 0x3fb8aa3b403f7820 */ /* 0x000fe20000400000 */
[----:B------:R-:W4:Y:S01]  /*2820*/  MUFU.EX2 R7, R7 ;  /* 0x0000000700077308 */ /* 0x000f220000000800 */
[--C-:B------:R-:W-:Y:S01]  /*2830*/  FFMA R68, R68, UR13, -R135.reuse ;  /* 0x0000000d44447c23 */ /* 0x100fe20008000887 */
[--C-:B------:R-:W-:Y:S01]  /*2840*/  FFMA R69, R69, UR13, -R135.reuse ;  /* 0x0000000d45457c23 */ /* 0x100fe20008000887 */
[----:B------:R-:W-:Y:S01]  /*2850*/  FFMA R14, R14, UR13, -R135 ;  /* 0x0000000d0e0e7c23 */ /* 0x000fe20008000887 */
[----:B------:R-:W-:Y:S01]  /*2860*/  FMUL R64, R65, 1.4426950216293334961 ;  /* 0x3fb8aa3b41407820 */ /* 0x000fe20000400000 */
        /* <DEDUP_REMOVED lines=9> */
[----:B0-----:R-:W-:Y:S01]  /*2900*/  FADD R68, R4, R133 ;  /* 0x0000008504447221 */ /* 0x001fe20000000000 */
[--C-:B------:R-:W-:Y:S01]  /*2910*/  FFMA R14, R16, UR13, -R135.reuse ;  /* 0x0000000d100e7c23 */ /* 0x100fe20008000887 */
[----:B------:R-:W0:Y:S01]  /*2920*/  MUFU.EX2 R8, R8 ;  /* 0x0000000800087308 */ /* 0x000e220000000800 */
[--C-:B------:R-:W-:Y:S01]  /*2930*/  FFMA R73, R73, UR13, -R135.reuse ;  /* 0x0000000d49497c23 */ /* 0x100fe20008000887 */
[--C-:B------:R-:W-:Y:S01]  /*2940*/  FFMA R70, R70, UR13, -R135.reuse ;  /* 0x0000000d46467c23 */ /* 0x100fe20008000887 */
[----:B------:R-:W-:Y:S01]  /*2950*/  FMUL R14, R14, 1.4426950216293334961 ;  /* 0x3fb8aa3b0e0e7820 */ /* 0x000fe20000400000 */
[--C-:B------:R-:W-:Y:S01]  /*2960*/  FFMA R71, R71, UR13, -R135.reuse ;  /* 0x0000000d47477c23 */ /* 0x100fe20008000887 */
[----:B------:R-:W-:Y:S01]  /*2970*/  FMUL R73, R73, 1.4426950216293334961 ;  /* 0x3fb8aa3b49497820 */ /* 0x000fe20000400000 */
[----:B------:R-:W-:Y:S01]  /*2980*/  FMUL R70, R70, 1.4426950216293334961 ;  /* 0x3fb8aa3b46467820 */ /* 0x000fe20000400000 */
[--C-:B------:R-:W-:Y:S01]  /*2990*/  FFMA R72, R72, UR13, -R135.reuse ;  /* 0x0000000d48487c23 */ /* 0x100fe20008000887 */
[----:B------:R-:W-:Y:S01]  /*29a0*/  MUFU.EX2 R16, R132 ;  /* 0x0000008400107308 */ /* 0x000fe20000000800 */
[----:B------:R-:W-:Y:S01]  /*29b0*/  FMUL R71, R71, 1.4426950216293334961 ;  /* 0x3fb8aa3b47477820 */ /* 0x000fe20000400000 */
[--C-:B------:R-:W-:Y:S01]  /*29c0*/  FFMA R74, R74, UR13, -R135.reuse ;  /* 0x0000000d4a4a7c23 */ /* 0x100fe20008000887 */
[----:B------:R-:W-:Y:S01]  /*29d0*/  FMUL R72, R72, 1.4426950216293334961 ;  /* 0x3fb8aa3b48487820 */ /* 0x000fe20000400000 */
[--C-:B------:R-:W-:Y:S01]  /*29e0*/  FFMA R75, R75, UR13, -R135.reuse ;  /* 0x0000000d4b4b7c23 */ /* 0x100fe20008000887 */
[--C-:B------:R-:W-:Y:S01]  /*29f0*/  FFMA R76, R76, UR13, -R135.reuse ;  /* 0x0000000d4c4c7c23 */ /* 0x100fe20008000887 */
[----:B------:R-:W-:Y:S01]  /*2a00*/  FMUL R74, R74, 1.4426950216293334961 ;  /* 0x3fb8aa3b4a4a7820 */ /* 0x000fe20000400000 */
[--C-:B------:R-:W-:Y:S01]  /*2a10*/  FFMA R77, R77, UR13, -R135.reuse ;  /* 0x0000000d4d4d7c23 */ /* 0x100fe20008000887 */
[----:B------:R2:W-:Y:S01]  /*2a20*/  MUFU.EX2 R132, R69 ;  /* 0x0000004500847308 */ /* 0x0005e20000000800 */
[----:B------:R-:W-:Y:S01]  /*2a30*/  FMUL R75, R75, 1.4426950216293334961 ;  /* 0x3fb8aa3b4b4b7820 */ /* 0x000fe20000400000 */
[----:B------:R-:W-:Y:S01]  /*2a40*/  FMUL R76, R76, 1.4426950216293334961 ;  /* 0x3fb8aa3b4c4c7820 */ /* 0x000fe20000400000 */
[----:B------:R-:W-:Y:S01]  /*2a50*/  FMUL R77, R77, 1.4426950216293334961 ;  /* 0x3fb8aa3b4d4d7820 */ /* 0x000fe20000400000 */
[--C-:B------:R-:W-:Y:S01]  /*2a60*/  FFMA R78, R78, UR13, -R135.reuse ;  /* 0x0000000d4e4e7c23 */ /* 0x100fe20008000887 */
[--C-:B------:R-:W-:Y:S01]  /*2a70*/  FFMA R79, R79, UR13, -R135.reuse ;  /* 0x0000000d4f4f7c23 */ /* 0x100fe20008000887 */
[--C-:B------:R-:W-:Y:S01]  /*2a80*/  FFMA R80, R80, UR13, -R135.reuse ;  /* 0x0000000d50507c23 */ /* 0x100fe20008000887 */
[----:B------:R-:W-:Y:S01]  /*2a90*/  FFMA R81, R81, UR13, -R135 ;  /* 0x0000000d51517c23 */ /* 0x000fe20008000887 */
[----:B------:R-:W0:Y:S01]  /*2aa0*/  MUFU.EX2 R9, R9 ;  /* 0x0000000900097308 */ /* 0x000e220000000800 */
[----:B--2---:R-:W-:Y:S01]  /*2ab0*/  FADD R69, R5, R68 ;  /* 0x0000004405457221 */ /* 0x004fe20000000000 */
[----:B------:R-:W-:Y:S01]  /*2ac0*/  FMUL R78, R78, 1.4426950216293334961 ;  /* 0x3fb8aa3b4e4e7820 */ /* 0x000fe20000400000 */
[----:B------:R-:W-:Y:S01]  /*2ad0*/  FMUL R79, R79, 1.4426950216293334961 ;  /* 0x3fb8aa3b4f4f7820 */ /* 0x000fe20000400000 */
[----:B------:R-:W-:Y:S01]  /*2ae0*/  FMUL R80, R80, 1.4426950216293334961 ;  /* 0x3fb8aa3b50507820 */ /* 0x000fe20000400000 */
[----:B---3--:R-:W-:Y:S01]  /*2af0*/  FADD R68, R6, R69 ;  /* 0x0000004506447221 */ /* 0x008fe20000000000 */
[----:B------:R-:W-:Y:S01]  /*2b00*/  FMUL R81, R81, 1.4426950216293334961 ;  /* 0x3fb8aa3b51517820 */ /* 0x000fe20000400000 */
[--C-:B------:R-:W-:Y:S01]  /*2b10*/  FFMA R82, R82, UR13, -R135.reuse ;  /* 0x0000000d52527c23 */ /* 0x100fe20008000887 */
[----:B------:R-:W2:Y:S01]  /*2b20*/  MUFU.EX2 R11, R11 ;  /* 0x0000000b000b7308 */ /* 0x000ea20000000800 */
[----:B----4-:R-:W-:Y:S01]  /*2b30*/  FADD R69, R7, R68 ;  /* 0x0000004407457221 */ /* 0x010fe20000000000 */
[--C-:B------:R-:W-:Y:S01]  /*2b40*/  FFMA R83, R83, UR13, -R135.reuse ;  /* 0x0000000d53537c23 */ /* 0x100fe20008000887 */
[----:B------:R-:W-:Y:S01]  /*2b50*/  FMUL R82, R82, 1.4426950216293334961 ;  /* 0x3fb8aa3b52527820 */ /* 0x000fe20000400000 */
[----:B------:R-:W-:Y:S01]  /*2b60*/  FFMA R84, R84, UR13, -R135 ;  /* 0x0000000d54547c23 */ /* 0x000fe20008000887 */
[----:B------:R-:W-:Y:S01]  /*2b70*/  FADD R69, R10, R69 ;  /* 0x000000450a457221 */ /* 0x000fe20000000000 */
[----:B------:R-:W-:Y:S01]  /*2b80*/  FMUL R83, R83, 1.4426950216293334961 ;  /* 0x3fb8aa3b53537820 */ /* 0x000fe20000400000 */
[----:B------:R-:W-:Y:S01]  /*2b90*/  FFMA R85, R85, UR13, -R135 ;  /* 0x0000000d55557c23 */ /* 0x000fe20008000887 */
[----:B------:R-:W3:Y:S01]  /*2ba0*/  MUFU.EX2 R12, R12 ;  /* 0x0000000c000c7308 */ /* 0x000ee20000000800 */
[----:B0-----:R-:W-:Y:S01]  /*2bb0*/  FADD R68, R8, R69 ;  /* 0x0000004508447221 */ /* 0x001fe20000000000 */
[----:B------:R-:W-:Y:S01]  /*2bc0*/  FMUL R84, R84, 1.4426950216293334961 ;  /* 0x3fb8aa3b54547820 */ /* 0x000fe20000400000 */
[----:B------:R-:W-:Y:S01]  /*2bd0*/  FMUL R85, R85, 1.4426950216293334961 ;  /* 0x3fb8aa3b55557820 */ /* 0x000fe20000400000 */
[--C-:B------:R-:W-:Y:S01]  /*2be0*/  FFMA R86, R86, UR13, -R135.reuse ;  /* 0x0000000d56567c23 */ /* 0x100fe20008000887 */
[----:B------:R-:W-:Y:S01]  /*2bf0*/  FADD R68, R9, R68 ;  /* 0x0000004409447221 */ /* 0x000fe20000000000 */
[--C-:B------:R-:W-:Y:S01]  /*2c00*/  FFMA R87, R87, UR13, -R135.reuse ;  /* 0x0000000d57577c23 */ /* 0x100fe20008000887 */
[--C-:B------:R-:W-:Y:S01]  /*2c10*/  FFMA R88, R88, UR13, -R135.reuse ;  /* 0x0000000d58587c23 */ /* 0x100fe20008000887 */
[----:B------:R-:W0:Y:S01]  /*2c20*/  MUFU.EX2 R13, R13 ;  /* 0x0000000d000d7308 */ /* 0x000e220000000800 */
[----:B--2---:R-:W-:Y:S01]  /*2c30*/  FADD R69, R11, R68 ;  /* 0x000000440b457221 */ /* 0x004fe20000000000 */
[----:B------:R-:W-:Y:S01]  /*2c40*/  FMUL R86, R86, 1.4426950216293334961 ;  /* 0x3fb8aa3b56567820 */ /* 0x000fe20000400000 */
[----:B------:R-:W-:Y:S01]  /*2c50*/  FMUL R87, R87, 1.4426950216293334961 ;  /* 0x3fb8aa3b57577820 */ /* 0x000fe20000400000 */
[----:B------:R-:W-:Y:S01]  /*2c60*/  FMUL R88, R88, 1.4426950216293334961 ;  /* 0x3fb8aa3b58587820 */ /* 0x000fe20000400000 */
[--C-:B------:R-:W-:Y:S01]  /*2c70*/  FFMA R89, R89, UR13, -R135.reuse ;  /* 0x0000000d59597c23 */ /* 0x100fe20008000887 */
[--C-:B------:R-:W-:Y:S01]  /*2c80*/  FFMA R90, R90, UR13, -R135.reuse ;  /* 0x0000000d5a5a7c23 */ /* 0x100fe20008000887 */
[----:B------:R-:W-:Y:S01]  /*2c90*/  FFMA R91, R91, UR13, -R135 ;  /* 0x0000000d5b5b7c23 */ /* 0x000fe20008000887 */
[----:B------:R-:W2:Y:S01]  /*2ca0*/  MUFU.EX2 R14, R14 ;  /* 0x0000000e000e7308 */ /* 0x000ea20000000800 */
[----:B---3--:R-:W-:Y:S01]  /*2cb0*/  FADD R68, R12, R69 ;  /* 0x000000450c447221 */ /* 0x008fe20000000000 */
[----:B------:R-:W-:Y:S01]  /*2cc0*/  FMUL R89, R89, 1.4426950216293334961 ;  /* 0x3fb8aa3b59597820 */ /* 0x000fe20000400000 */
[----:B------:R-:W-:Y:S01]  /*2cd0*/  FMUL R90, R90, 1.4426950216293334961 ;  /* 0x3fb8aa3b5a5a7820 */ /* 0x000fe20000400000 */
[----:B------:R-:W-:Y:S01]  /*2ce0*/  FMUL R91, R91, 1.4426950216293334961 ;  /* 0x3fb8aa3b5b5b7820 */ /* 0x000fe20000400000 */
[--C-:B------:R-:W-:Y:S01]  /*2cf0*/  FFMA R92, R92, UR13, -R135.reuse ;  /* 0x0000000d5c5c7c23 */ /* 0x100fe20008000887 */
[--C-:B------:R-:W-:Y:S01]  /*2d00*/  FFMA R93, R93, UR13, -R135.reuse ;  /* 0x0000000d5d5d7c23 */ /* 0x100fe20008000887 */
[----:B------:R-:W-:Y:S01]  /*2d10*/  FFMA R94, R94, UR13, -R135 ;  /* 0x0000000d5e5e7c23 */ /* 0x000fe20008000887 */
[----:B------:R-:W3:Y:S01]  /*2d20*/  MUFU.EX2 R15, R15 ;  /* 0x0000000f000f7308 */ /* 0x000ee20000000800 */
[----:B0-----:R-:W-:Y:S01]  /*2d30*/  FADD R69, R13, R68 ;  /* 0x000000440d457221 */ /* 0x001fe20000000000 */
[----:B------:R-:W-:Y:S01]  /*2d40*/  FMUL R92, R92, 1.4426950216293334961 ;  /* 0x3fb8aa3b5c5c7820 */ /* 0x000fe20000400000 */
[----:B------:R-:W-:Y:S01]  /*2d50*/  FMUL R93, R93, 1.4426950216293334961 ;  /* 0x3fb8aa3b5d5d7820 */ /* 0x000fe20000400000 */
[----:B------:R-:W-:Y:S01]  /*2d60*/  FMUL R94, R94, 1.4426950216293334961 ;  /* 0x3fb8aa3b5e5e7820 */ /* 0x000fe20000400000 */
[----:B------:R-:W-:Y:S01]  /*2d70*/  FADD R69, R16, R69 ;  /* 0x0000004510457221 */ /* 0x000fe20000000000 */
[----:B------:R-:W-:-:S02]  /*2d80*/  FFMA R95, R95, UR13, -R135 ;  /* 0x0000000d5f5f7c23 */ /* 0x000fc40008000887 */
[----:B------:R-:W0:Y:S01]  /*2d90*/  MUFU.EX2 R17, R17 ;  /* 0x0000001100117308 */ /* 0x000e220000000800 */
[----:B--2---:R-:W-:-:S07]  /*2da0*/  FADD R68, R14, R69 ;  /* 0x000000450e447221 */ /* 0x004fce0000000000 */
[----:B------:R-:W2:Y:S01]  /*2db0*/  MUFU.EX2 R18, R18 ;  /* 0x0000001200127308 */ /* 0x000ea20000000800 */
[----:B---3--:R-:W-:-:S07]  /*2dc0*/  FADD R68, R15, R68 ;  /* 0x000000440f447221 */ /* 0x008fce0000000000 */
[----:B------:R-:W3:Y:S01]  /*2dd0*/  MUFU.EX2 R19, R19 ;  /* 0x0000001300137308 */ /* 0x000ee20000000800 */
[----:B0-----:R-:W-:Y:S01]  /*2de0*/  FADD R69, R17, R68 ;  /* 0x0000004411457221 */ /* 0x001fe20000000000 */
[----:B------:R-:W-:-:S04]  /*2df0*/  SHF.R.U32.HI R68, RZ, 0x7, R3 ;  /* 0x00000007ff447819 */ /* 0x000fc80000011603 */
[----:B------:R-:W-:Y:S02]  /*2e00*/  SGXT.U32 R68, R68, 0x1 ;  /* 0x000000014444781a */ /* 0x000fe40000000000 */
[----:B------:R-:W0:Y:S08]  /*2e10*/  MUFU.EX2 R20, R20 ;  /* 0x0000001400147308 */ /* 0x000e300000000800 */
[----:B------:R-:W4:Y:S08]  /*2e20*/  MUFU.EX2 R21, R21 ;  /* 0x0000001500157308 */ /* 0x000f300000000800 */
[----:B------:R0:W-:Y:S08]  /*2e30*/  MUFU.EX2 R173, R73 ;  /* 0x0000004900ad7308 */ /* 0x0001f00000000800 */
[----:B------:R-:W1:Y:S01]  /*2e40*/  MUFU.EX2 R22, R22 ;  /* 0x0000001600167308 */ /* 0x000e620000000800 */
[----:B0-----:R-:W0:Y:S07]  /*2e50*/  LDC R73, c[0x0][0x3d8] ;  /* 0x0000f600ff497b82 */ /* 0x001e2e0000000800 */
[----:B------:R2:W-:Y:S08]  /*2e60*/  MUFU.EX2 R134, R70 ;  /* 0x0000004600867308 */ /* 0x0005f00000000800 */
[----:B------:R-:W0:Y:S01]  /*2e70*/  MUFU.EX2 R23, R23 ;  /* 0x0000001700177308 */ /* 0x000e220000000800 */
[----:B--2---:R-:W-:-:S04]  /*2e80*/  FADD R70, R18, R69 ;  /* 0x0000004512467221 */ /* 0x004fc80000000000 */
[----:B---3--:R-:W-:-:S03]  /*2e90*/  FADD R69, R19, R70 ;  /* 0x0000004613457221 */ /* 0x008fc60000000000 */
[----:B------:R-:W2:Y:S01]  /*2ea0*/  MUFU.EX2 R24, R24 ;  /* 0x0000001800187308 */ /* 0x000ea20000000800 */
[----:B------:R-:W-:Y:S01]  /*2eb0*/  FADD R70, R20, R69 ;  /* 0x0000004514467221 */ /* 0x000fe20000000000 */
[----:B0-----:R-:W-:-:S05]  /*2ec0*/  IMAD R68, R68, R73, RZ ;  /* 0x0000004944447224 */ /* 0x001fca00078e02ff */
[----:B------:R-:W-:Y:S01]  /*2ed0*/  LEA R69, R73, R68, 0x1 ;  /* 0x0000004449457211 */ /* 0x000fe200078e08ff */
[----:B------:R-:W0:Y:S01]  /*2ee0*/  MUFU.EX2 R25, R25 ;  /* 0x0000001900197308 */ /* 0x000e220000000800 */
[CC--:B------:R-:W-:Y:S02]  /*2ef0*/  LEA R158, P4, R68.reuse, R168.reuse, 0x1 ;  /* 0x000000a8449e7211 */ /* 0x0c0fe400078808ff */
[C---:B------:R-:W-:Y:S02]  /*2f00*/  LEA R156, P5, R69.reuse, R168, 0x1 ;  /* 0x000000a8459c7211 */ /* 0x040fe400078a08ff */
[-C--:B------:R-:W-:Y:S02]  /*2f10*/  LEA.HI.X.SX32 R159, R68, R169.reuse, 0x1, P4 ;  /* 0x000000a9449f7211 */ /* 0x080fe400020f0eff */
[----:B------:R-:W-:Y:S01]  /*2f20*/  LEA.HI.X.SX32 R157, R69, R169, 0x1, P5 ;  /* 0x000000a9459d7211 */ /* 0x000fe200028f0eff */
[----:B------:R4:W-:Y:S08]  /*2f30*/  MUFU.EX2 R155, R71 ;  /* 0x00000047009b7308 */ /* 0x0009f00000000800 */
[----:B------:R-:W3:Y:S01]  /*2f40*/  MUFU.EX2 R26, R26 ;  /* 0x0000001a001a7308 */ /* 0x000ee20000000800 */
[----:B----4-:R-:W-:-:S04]  /*2f50*/  FADD R71, R21, R70 ;  /* 0x0000004615477221 */ /* 0x010fc80000000000 */
[----:B-1----:R-:W-:-:S03]  /*2f60*/  FADD R70, R22, R71 ;  /* 0x0000004716467221 */ /* 0x002fc60000000000 */
[----:B------:R-:W1:Y:S01]  /*2f70*/  MUFU.EX2 R27, R27 ;  /* 0x0000001b001b7308 */ /* 0x000e620000000800 */
[----:B------:R-:W-:Y:S01]  /*2f80*/  FADD R71, R23, R70 ;  /* 0x0000004617477221 */ /* 0x000fe20000000000 */
[----:B------:R-:W-:-:S04]  /*2f90*/  LEA R70, R73, R69, 0x1 ;  /* 0x0000004549467211 */ /* 0x000fc800078e08ff */
[C---:B------:R-:W-:Y:S02]  /*2fa0*/  LEA R162, P4, R70.reuse, R168, 0x1 ;  /* 0x000000a846a27211 */ /* 0x040fe400078808ff */
[----:B------:R-:W4:Y:S01]  /*2fb0*/  MUFU.EX2 R28, R28 ;  /* 0x0000001c001c7308 */ /* 0x000f220000000800 */
[C---:B------:R-:W-:Y:S02]  /*2fc0*/  LEA R68, R73.reuse, R70, 0x1 ;  /* 0x0000004649447211 */ /* 0x040fe400078e08ff */
[-C--:B------:R-:W-:Y:S02]  /*2fd0*/  LEA.HI.X.SX32 R163, R70, R169.reuse, 0x1, P4 ;  /* 0x000000a946a37211 */ /* 0x080fe400020f0eff */
[C---:B------:R-:W-:Y:S02]  /*2fe0*/  LEA R160, P4, R68.reuse, R168, 0x1 ;  /* 0x000000a844a07211 */ /* 0x040fe400078808ff */
[----:B------:R-:W-:Y:S01]  /*2ff0*/  LEA R69, R73, R68, 0x1 ;  /* 0x0000004449457211 */ /* 0x000fe200078e08ff */
[----:B------:R2:W-:Y:S01]  /*3000*/  MUFU.EX2 R146, R72 ;  /* 0x0000004800927308 */ /* 0x0005e20000000800 */
[----:B------:R-:W-:-:S02]  /*3010*/  LEA.HI.X.SX32 R161, R68, R169, 0x1, P4 ;  /* 0x000000a944a17211 */ /* 0x000fc400020f0eff */
[-C--:B------:R-:W-:Y:S02]  /*3020*/  LEA R166, P4, R69, R168.reuse, 0x1 ;  /* 0x000000a845a67211 */ /* 0x080fe400078808ff */
[----:B------:R-:W-:Y:S02]  /*3030*/  LEA R68, R73, R69, 0x1 ;  /* 0x0000004549447211 */ /* 0x000fe400078e08ff */
[-C--:B------:R-:W-:Y:S01]  /*3040*/  LEA.HI.X.SX32 R167, R69, R169.reuse, 0x1, P4 ;  /* 0x000000a945a77211 */ /* 0x080fe200020f0eff */
[----:B------:R-:W4:Y:S01]  /*3050*/  MUFU.EX2 R29, R29 ;  /* 0x0000001d001d7308 */ /* 0x000f220000000800 */
[----:B--2---:R-:W-:Y:S01]  /*3060*/  FADD R72, R24, R71 ;  /* 0x0000004718487221 */ /* 0x004fe20000000000 */
[C---:B------:R-:W-:Y:S02]  /*3070*/  LEA R164, P4, R68.reuse, R168, 0x1 ;  /* 0x000000a844a47211 */ /* 0x040fe400078808ff */
[----:B------:R-:W-:Y:S01]  /*3080*/  LEA R69, R73, R68, 0x1 ;  /* 0x0000004449457211 */ /* 0x000fe200078e08ff */
[----:B0-----:R-:W-:Y:S01]  /*3090*/  FADD R71, R25, R72 ;  /* 0x0000004819477221 */ /* 0x001fe20000000000 */
[----:B------:R-:W-:-:S02]  /*30a0*/  LEA.HI.X.SX32 R165, R68, R169, 0x1, P4 ;  /* 0x000000a944a57211 */ /* 0x000fc400020f0eff */
[----:B------:R-:W0:Y:S01]  /*30b0*/  MUFU.EX2 R30, R30 ;  /* 0x0000001e001e7308 */ /* 0x000e220000000800 */
[----:B---3--:R-:W-:Y:S01]  /*30c0*/  FADD R72, R26, R71 ;  /* 0x000000471a487221 */ /* 0x008fe20000000000 */
[----:B------:R-:W-:-:S03]  /*30d0*/  LEA R170, P4, R69, R168, 0x1 ;  /* 0x000000a845aa7211 */ /* 0x000fc600078808ff */
[----:B-1----:R-:W-:Y:S01]  /*30e0*/  FADD R71, R27, R72 ;  /* 0x000000481b477221 */ /* 0x002fe20000000000 */
[----:B------:R-:W-:Y:S02]  /*30f0*/  LEA.HI.X.SX32 R171, R69, R169, 0x1, P4 ;  /* 0x000000a945ab7211 */ /* 0x000fe400020f0eff */
[----:B------:R-:W1:Y:S01]  /*3100*/  MUFU.EX2 R31, R31 ;  /* 0x0000001f001f7308 */ /* 0x000e620000000800 */
[----:B----4-:R-:W-:-:S07]  /*3110*/  FADD R70, R28, R71 ;  /* 0x000000471c467221 */ /* 0x010fce0000000000 */
[----:B------:R-:W2:Y:S01]  /*3120*/  MUFU.EX2 R32, R32 ;  /* 0x0000002000207308 */ /* 0x000ea20000000800 */
[----:B------:R-:W-:-:S07]  /*3130*/  FADD R71, R29, R70 ;  /* 0x000000461d477221 */ /* 0x000fce0000000000 */
[----:B------:R-:W3:Y:S01]  /*3140*/  MUFU.EX2 R33, R33 ;  /* 0x0000002100217308 */ /* 0x000ee20000000800 */
[----:B0-----:R-:W-:-:S07]  /*3150*/  FADD R70, R30, R71 ;  /* 0x000000471e467221 */ /* 0x001fce0000000000 */
[----:B------:R-:W0:Y:S01]  /*3160*/  MUFU.EX2 R34, R34 ;  /* 0x0000002200227308 */ /* 0x000e220000000800 */
[----:B-1----:R-:W-:-:S07]  /*3170*/  FADD R71, R31, R70 ;  /* 0x000000461f477221 */ /* 0x002fce0000000000 */
[----:B------:R-:W1:Y:S01]  /*3180*/  MUFU.EX2 R35, R35 ;  /* 0x0000002300237308 */ /* 0x000e620000000800 */
[----:B--2---:R-:W-:-:S07]  /*3190*/  FADD R70, R32, R71 ;  /* 0x0000004720467221 */ /* 0x004fce0000000000 */
[----:B------:R-:W2:Y:S01]  /*31a0*/  MUFU.EX2 R36, R36 ;  /* 0x0000002400247308 */ /* 0x000ea20000000800 */
[----:B---3--:R-:W-:Y:S01]  /*31b0*/  FADD R71, R33, R70 ;  /* 0x0000004621477221 */ /* 0x008fe20000000000 */
[----:B------:R-:W-:-:S06]  /*31c0*/  LEA R70, R73, R69, 0x1 ;  /* 0x0000004549467211 */ /* 0x000fcc00078e08ff */
[----:B------:R-:W3:Y:S01]  /*31d0*/  MUFU.EX2 R37, R37 ;  /* 0x0000002500257308 */ /* 0x000ee20000000800 */
[----:B0-----:R-:W-:-:S07]  /*31e0*/  FADD R68, R34, R71 ;  /* 0x0000004722447221 */ /* 0x001fce0000000000 */
[----:B------:R-:W0:Y:S01]  /*31f0*/  MUFU.EX2 R38, R38 ;  /* 0x0000002600267308 */ /* 0x000e220000000800 */
[----:B-1----:R-:W-:-:S07]  /*3200*/  FADD R71, R35, R68 ;  /* 0x0000004423477221 */ /* 0x002fce0000000000 */
[----:B------:R-:W1:Y:S01]  /*3210*/  MUFU.EX2 R39, R39 ;  /* 0x0000002700277308 */ /* 0x000e620000000800 */
[----:B--2---:R-:W-:-:S07]  /*3220*/  FADD R68, R36, R71 ;  /* 0x0000004724447221 */ /* 0x004fce0000000000 */
[----:B------:R-:W2:Y:S01]  /*3230*/  MUFU.EX2 R40, R40 ;  /* 0x0000002800287308 */ /* 0x000ea20000000800 */
[----:B---3--:R-:W-:-:S07]  /*3240*/  FADD R69, R37, R68 ;  /* 0x0000004425457221 */ /* 0x008fce0000000000 */
        /* <DEDUP_REMOVED lines=61> */
[----:B------:R-:W-:-:S07]  /*3620*/  FADD R177, R132, R177 ;  /* 0x000000b184b17221 */ /* 0x000fce0000000000 */
[----:B------:R-:W4:Y:S01]  /*3630*/  MUFU.EX2 R78, R78 ;  /* 0x0000004e004e7308 */ /* 0x000f220000000800 */
[----:B------:R-:W-:-:S07]  /*3640*/  FADD R172, R134, R177 ;  /* 0x000000b186ac7221 */ /* 0x000fce0000000000 */
[----:B------:R-:W0:Y:S01]  /*3650*/  MUFU.EX2 R79, R79 ;  /* 0x0000004f004f7308 */ /* 0x000e220000000800 */
[----:B------:R-:W-:-:S07]  /*3660*/  FADD R177, R155, R172 ;  /* 0x000000ac9bb17221 */ /* 0x000fce0000000000 */
[----:B------:R-:W0:Y:S01]  /*3670*/  MUFU.EX2 R80, R80 ;  /* 0x0000005000507308 */ /* 0x000e220000000800 */
[----:B------:R-:W-:-:S07]  /*3680*/  FADD R172, R146, R177 ;  /* 0x000000b192ac7221 */ /* 0x000fce0000000000 */
[----:B------:R-:W0:Y:S01]  /*3690*/  MUFU.EX2 R81, R81 ;  /* 0x0000005100517308 */ /* 0x000e220000000800 */
[----:B------:R-:W-:-:S07]  /*36a0*/  FADD R177, R173, R172 ;  /* 0x000000acadb17221 */ /* 0x000fce0000000000 */
[----:B------:R-:W0:Y:S01]  /*36b0*/  MUFU.EX2 R82, R82 ;  /* 0x0000005200527308 */ /* 0x000e220000000800 */
        /* <DEDUP_REMOVED lines=8> */
[----:B----4-:R-:W-:-:S07]  /*3740*/  FADD R172, R78, R177 ;  /* 0x000000b14eac7221 */ /* 0x010fce0000000000 */
        /* <DEDUP_REMOVED lines=8> */
[----:B------:R-:W4:Y:S01]  /*37d0*/  MUFU.EX2 R91, R91 ;  /* 0x0000005b005b7308 */ /* 0x000f220000000800 */
[----:B--2---:R-:W-:Y:S01]  /*37e0*/  FADD R177, R83, R172 ;  /* 0x000000ac53b17221 */ /* 0x004fe20000000000 */
[----:B------:R-:W-:Y:S01]  /*37f0*/  FMUL R95, R95, 1.4426950216293334961 ;  /* 0x3fb8aa3b5f5f7820 */ /* 0x000fe20000400000 */
[--C-:B------:R-:W-:Y:S01]  /*3800*/  FFMA R96, R96, UR13, -R135.reuse ;  /* 0x0000000d60607c23 */ /* 0x100fe20008000887 */
[----:B------:R-:W-:Y:S01]  /*3810*/  FFMA R97, R97, UR13, -R135 ;  /* 0x0000000d61617c23 */ /* 0x000fe20008000887 */
[----:B---3--:R-:W-:Y:S01]  /*3820*/  FADD R172, R84, R177 ;  /* 0x000000b154ac7221 */ /* 0x008fe20000000000 */
[--C-:B------:R-:W-:Y:S01]  /*3830*/  FFMA R98, R98, UR13, -R135.reuse ;  /* 0x0000000d62627c23 */ /* 0x100fe20008000887 */
[--C-:B------:R-:W-:Y:S01]  /*3840*/  FFMA R99, R99, UR13, -R135.reuse ;  /* 0x0000000d63637c23 */ /* 0x100fe20008000887 */
[----:B------:R-:W2:Y:S01]  /*3850*/  MUFU.EX2 R92, R92 ;  /* 0x0000005c005c7308 */ /* 0x000ea20000000800 */
[----:B0-----:R-:W-:Y:S01]  /*3860*/  FADD R177, R85, R172 ;  /* 0x000000ac55b17221 */ /* 0x001fe20000000000 */
[--C-:B------:R-:W-:Y:S01]  /*3870*/  FFMA R100, R100, UR13, -R135.reuse ;  /* 0x0000000d64647c23 */ /* 0x100fe20008000887 */
[--C-:B------:R-:W-:Y:S01]  /*3880*/  FFMA R101, R101, UR13, -R135.reuse ;  /* 0x0000000d65657c23 */ /* 0x100fe20008000887 */
[----:B------:R-:W-:Y:S01]  /*3890*/  FFMA R102, R102, UR13, -R135 ;  /* 0x0000000d66667c23 */ /* 0x000fe20008000887 */
[----:B-1----:R-:W-:Y:S01]  /*38a0*/  FADD R172, R86, R177 ;  /* 0x000000b156ac7221 */ /* 0x002fe20000000000 */
[--C-:B------:R-:W-:Y:S01]  /*38b0*/  FFMA R103, R103, UR13, -R135.reuse ;  /* 0x0000000d67677c23 */ /* 0x100fe20008000887 */
[--C-:B------:R-:W-:Y:S01]  /*38c0*/  FFMA R104, R104, UR13, -R135.reuse ;  /* 0x0000000d68687c23 */ /* 0x100fe20008000887 */
[----:B------:R-:W0:Y:S01]  /*38d0*/  MUFU.EX2 R93, R93 ;  /* 0x0000005d005d7308 */ /* 0x000e220000000800 */
[----:B----4-:R-:W-:Y:S01]  /*38e0*/  FADD R177, R87, R172 ;  /* 0x000000ac57b17221 */ /* 0x010fe20000000000 */
[----:B------:R-:W-:Y:S01]  /*38f0*/  FFMA R105, R105, UR13, -R135 ;  /* 0x0000000d69697c23 */ /* 0x000fe20008000887 */
[----:B------:R-:W-:-:S02]  /*3900*/  F2FP.F16.F32.PACK_AB R4, R133, R4 ;  /* 0x000000048504723e */ /* 0x000fc400000000ff */
[----:B------:R-:W-:Y:S01]  /*3910*/  FADD R172, R88, R177 ;  /* 0x000000b158ac7221 */ /* 0x000fe20000000000 */
[----:B------:R-:W-:Y:S02]  /*3920*/  F2FP.F16.F32.PACK_AB R5, R6, R5 ;  /* 0x000000050605723e */ /* 0x000fe400000000ff */
[----:B------:R-:W1:Y:S01]  /*3930*/  MUFU.EX2 R94, R94 ;  /* 0x0000005e005e7308 */ /* 0x000e620000000800 */
[----:B------:R-:W-:Y:S01]  /*3940*/  FADD R177, R89, R172 ;  /* 0x000000ac59b17221 */ /* 0x000fe20000000000 */
[----:B------:R-:W-:Y:S01]  /*3950*/  FMUL R96, R96, 1.4426950216293334961 ;  /* 0x3fb8aa3b60607820 */ /* 0x000fe20000400000 */
[--C-:B------:R-:W-:Y:S01]  /*3960*/  FFMA R106, R106, UR13, -R135.reuse ;  /* 0x0000000d6a6a7c23 */ /* 0x100fe20008000887 */
[----:B------:R-:W-:Y:S01]  /*3970*/  FFMA R107, R107, UR13, -R135 ;  /* 0x0000000d6b6b7c23 */ /* 0x000fe20008000887 */
[----:B------:R-:W-:Y:S01]  /*3980*/  FADD R172, R90, R177 ;  /* 0x000000b15aac7221 */ /* 0x000fe20000000000 */
[----:B------:R-:W-:Y:S01]  /*3990*/  FMUL R97, R97, 1.4426950216293334961 ;  /* 0x3fb8aa3b61617820 */ /* 0x000fe20000400000 */
[--C-:B------:R-:W-:Y:S01]  /*39a0*/  FFMA R108, R108, UR13, -R135.reuse ;  /* 0x0000000d6c6c7c23 */ /* 0x100fe20008000887 */
[----:B------:R-:W3:Y:S01]  /*39b0*/  MUFU.EX2 R95, R95 ;  /* 0x0000005f005f7308 */ /* 0x000ee20000000800 */
[----:B------:R-:W-:Y:S01]  /*39c0*/  FADD R177, R91, R172 ;  /* 0x000000ac5bb17221 */ /* 0x000fe20000000000 */
[----:B------:R-:W-:Y:S01]  /*39d0*/  FMUL R98, R98, 1.4426950216293334961 ;  /* 0x3fb8aa3b62627820 */ /* 0x000fe20000400000 */
[--C-:B------:R-:W-:Y:S01]  /*39e0*/  FFMA R109, R109, UR13, -R135.reuse ;  /* 0x0000000d6d6d7c23 */ /* 0x100fe20008000887 */
[----:B------:R-:W-:Y:S01]  /*39f0*/  FFMA R110, R110, UR13, -R135 ;  /* 0x0000000d6e6e7c23 */ /* 0x000fe20008000887 */
[----:B--2---:R-:W-:Y:S01]  /*3a00*/  FADD R172, R92, R177 ;  /* 0x000000b15cac7221 */ /* 0x004fe20000000000 */
[--C-:B------:R-:W-:Y:S01]  /*3a10*/  FFMA R111, R111, UR13, -R135.reuse ;  /* 0x0000000d6f6f7c23 */ /* 0x100fe20008000887 */
[--C-:B------:R-:W-:Y:S01]  /*3a20*/  FFMA R112, R112, UR13, -R135.reuse ;  /* 0x0000000d70707c23 */ /* 0x100fe20008000887 */
[----:B------:R-:W2:Y:S01]  /*3a30*/  MUFU.EX2 R96, R96 ;  /* 0x0000006000607308 */ /* 0x000ea20000000800 */
[----:B0-----:R-:W-:Y:S01]  /*3a40*/  FADD R177, R93, R172 ;  /* 0x000000ac5db17221 */ /* 0x001fe20000000000 */
[----:B------:R-:W-:Y:S01]  /*3a50*/  FMUL R99, R99, 1.4426950216293334961 ;  /* 0x3fb8aa3b63637820 */ /* 0x000fe20000400000 */
[--C-:B------:R-:W-:Y:S01]  /*3a60*/  FFMA R113, R113, UR13, -R135.reuse ;  /* 0x0000000d71717c23 */ /* 0x100fe20008000887 */
[--C-:B------:R-:W-:Y:S01]  /*3a70*/  FFMA R114, R114, UR13, -R135.reuse ;  /* 0x0000000d72727c23 */ /* 0x100fe20008000887 */
[--C-:B------:R-:W-:Y:S01]  /*3a80*/  FFMA R115, R115, UR13, -R135.reuse ;  /* 0x0000000d73737c23 */ /* 0x100fe20008000887 */
[--C-:B------:R-:W-:Y:S01]  /*3a90*/  FFMA R116, R116, UR13, -R135.reuse ;  /* 0x0000000d74747c23 */ /* 0x100fe20008000887 */
[----:B------:R-:W-:Y:S01]  /*3aa0*/  FFMA R117, R117, UR13, -R135 ;  /* 0x0000000d75757c23 */ /* 0x000fe20008000887 */
[----:B------:R-:W0:Y:S01]  /*3ab0*/  MUFU.EX2 R97, R97 ;  /* 0x0000006100617308 */ /* 0x000e220000000800 */
[----:B-1----:R-:W-:Y:S01]  /*3ac0*/  FADD R172, R94, R177 ;  /* 0x000000b15eac7221 */ /* 0x002fe20000000000 */
[----:B------:R-:W-:Y:S01]  /*3ad0*/  FMUL R100, R100, 1.4426950216293334961 ;  /* 0x3fb8aa3b64647820 */ /* 0x000fe20000400000 */
[--C-:B------:R-:W-:Y:S01]  /*3ae0*/  FFMA R118, R118, UR13, -R135.reuse ;  /* 0x0000000d76767c23 */ /* 0x100fe20008000887 */
[--C-:B------:R-:W-:Y:S01]  /*3af0*/  FFMA R119, R119, UR13, -R135.reuse ;  /* 0x0000000d77777c23 */ /* 0x100fe20008000887 */
[--C-:B------:R-:W-:Y:S01]  /*3b00*/  FFMA R120, R120, UR13, -R135.reuse ;  /* 0x0000000d78787c23 */ /* 0x100fe20008000887 */
[--C-:B------:R-:W-:Y:S01]  /*3b10*/  FFMA R121, R121, UR13, -R135.reuse ;  /* 0x0000000d79797c23 */ /* 0x100fe20008000887 */
[--C-:B------:R-:W-:Y:S01]  /*3b20*/  FFMA R122, R122, UR13, -R135.reuse ;  /* 0x0000000d7a7a7c23 */ /* 0x100fe20008000887 */
[----:B------:R-:W1:Y:S01]  /*3b30*/  MUFU.EX2 R98, R98 ;  /* 0x0000006200627308 */ /* 0x000e620000000800 */
[----:B---3--:R-:W-:Y:S01]  /*3b40*/  FADD R177, R95, R172 ;  /* 0x000000ac5fb17221 */ /* 0x008fe20000000000 */
[----:B------:R-:W-:Y:S01]  /*3b50*/  FMUL R101, R101, 1.4426950216293334961 ;  /* 0x3fb8aa3b65657820 */ /* 0x000fe20000400000 */
[--C-:B------:R-:W-:Y:S01]  /*3b60*/  FFMA R123, R123, UR13, -R135.reuse ;  /* 0x0000000d7b7b7c23 */ /* 0x100fe20008000887 */
[--C-:B------:R-:W-:Y:S01]  /*3b70*/  FFMA R124, R124, UR13, -R135.reuse ;  /* 0x0000000d7c7c7c23 */ /* 0x100fe20008000887 */
[--C-:B------:R-:W-:Y:S01]  /*3b80*/  FFMA R125, R125, UR13, -R135.reuse ;  /* 0x0000000d7d7d7c23 */ /* 0x100fe20008000887 */
[--C-:B------:R-:W-:Y:S01]  /*3b90*/  FFMA R126, R126, UR13, -R135.reuse ;  /* 0x0000000d7e7e7c23 */ /* 0x100fe20008000887 */
[----:B------:R-:W-:Y:S01]  /*3ba0*/  FFMA R128, R128, UR13, -R135 ;  /* 0x0000000d80807c23 */ /* 0x000fe20008000887 */
[----:B------:R-:W3:Y:S01]  /*3bb0*/  MUFU.EX2 R99, R99 ;  /* 0x0000006300637308 */ /* 0x000ee20000000800 */
[----:B--2---:R-:W-:Y:S01]  /*3bc0*/  FADD R172, R96, R177 ;  /* 0x000000b160ac7221 */ /* 0x004fe20000000000 */
[----:B------:R-:W-:Y:S01]  /*3bd0*/  FMUL R102, R102, 1.4426950216293334961 ;  /* 0x3fb8aa3b66667820 */ /* 0x000fe20000400000 */
[--C-:B------:R-:W-:Y:S01]  /*3be0*/  FFMA R129, R129, UR13, -R135.reuse ;  /* 0x0000000d81817c23 */ /* 0x100fe20008000887 */
[--C-:B------:R-:W-:Y:S01]  /*3bf0*/  FFMA R130, R130, UR13, -R135.reuse ;  /* 0x0000000d82827c23 */ /* 0x100fe20008000887 */
[--C-:B------:R-:W-:Y:S01]  /*3c00*/  FFMA R131, R131, UR13, -R135.reuse ;  /* 0x0000000d83837c23 */ /* 0x100fe20008000887 */
[----:B------:R-:W-:Y:S01]  /*3c10*/  FFMA R127, R127, UR13, -R135 ;  /* 0x0000000d7f7f7c23 */ /* 0x000fe20008000887 */
[----:B------:R-:W-:Y:S01]  /*3c20*/  LEA R168, P5, R70, R168, 0x1 ;  /* 0x000000a846a87211 */ /* 0x000fe200078a08ff */
[----:B------:R-:W2:Y:S01]  /*3c30*/  MUFU.EX2 R100, R100 ;  /* 0x0000006400647308 */ /* 0x000ea20000000800 */
[----:B0-----:R-:W-:Y:S01]  /*3c40*/  FADD R177, R97, R172 ;  /* 0x000000ac61b17221 */ /* 0x001fe20000000000 */
[----:B------:R-:W-:Y:S01]  /*3c50*/  FMUL R103, R103, 1.4426950216293334961 ;  /* 0x3fb8aa3b67677820 */ /* 0x000fe20000400000 */
[----:B------:R-:W-:-:S02]  /*3c60*/  LOP3.LUT P4, RZ, R3, 0x80, RZ, 0xc0, !PT ;  /* 0x0000008003ff7812 */ /* 0x000fc4000788c0ff */
[----:B------:R-:W-:Y:S02]  /*3c70*/  PRMT R72, RZ, 0x7610, R72 ;  /* 0x00007610ff487816 */ /* 0x000fe40000000048 */
[----:B------:R-:W-:Y:S01]  /*3c80*/  PRMT R74, RZ, 0x7610, R74 ;  /* 0x00007610ff4a7816 */ /* 0x000fe2000000004a */
[----:B------:R-:W0:Y:S01]  /*3c90*/  MUFU.EX2 R101, R101 ;  /* 0x0000006500657308 */ /* 0x000e220000000800 */
[----:B-1----:R-:W-:Y:S01]  /*3ca0*/  FADD R172, R98, R177 ;  /* 0x000000b162ac7221 */ /* 0x002fe20000000000 */
[----:B------:R-:W-:Y:S01]  /*3cb0*/  FMUL R104, R104, 1.4426950216293334961 ;  /* 0x3fb8aa3b68687820 */ /* 0x000fe20000400000 */
[----:B------:R-:W-:Y:S02]  /*3cc0*/  PRMT R69, RZ, 0x7610, R69 ;  /* 0x00007610ff457816 */ /* 0x000fe40000000045 */
[----:B------:R-:W-:Y:S02]  /*3cd0*/  PRMT R71, RZ, 0x7610, R71 ;  /* 0x00007610ff477816 */ /* 0x000fe40000000047 */
[----:B------:R-:W-:Y:S01]  /*3ce0*/  PRMT R68, RZ, 0x7610, R68 ;  /* 0x00007610ff447816 */ /* 0x000fe20000000044 */
[----:B------:R-:W1:Y:S01]  /*3cf0*/  MUFU.EX2 R102, R102 ;  /* 0x0000006600667308 */ /* 0x000e620000000800 */
[----:B---3--:R-:W-:Y:S01]  /*3d00*/  FADD R133, R99, R172 ;  /* 0x000000ac63857221 */ /* 0x008fe20000000000 */
[----:B------:R-:W-:Y:S01]  /*3d10*/  FMUL R105, R105, 1.4426950216293334961 ;  /* 0x3fb8aa3b69697820 */ /* 0x000fe20000400000 */
[----:B------:R-:W-:Y:S01]  /*3d20*/  F2FP.F16.F32.PACK_AB R6, R10, R7 ;  /* 0x000000070a06723e */ /* 0x000fe200000000ff */
[----:B------:R-:W-:Y:S01]  /*3d30*/  FMUL R106, R106, 1.4426950216293334961 ;  /* 0x3fb8aa3b6a6a7820 */ /* 0x000fe20000400000 */
[----:B------:R-:W-:Y:S01]  /*3d40*/  F2FP.F16.F32.PACK_AB R7, R9, R8 ;  /* 0x000000080907723e */ /* 0x000fe200000000ff */
[----:B------:R-:W-:Y:S01]  /*3d50*/  FMUL R107, R107, 1.4426950216293334961 ;  /* 0x3fb8aa3b6b6b7820 */ /* 0x000fe20000400000 */
[----:B------:R-:W-:Y:S01]  /*3d60*/  FMUL R108, R108, 1.4426950216293334961 ;  /* 0x3fb8aa3b6c6c7820 */ /* 0x000fe20000400000 */
[----:B------:R-:W3:Y:S01]  /*3d70*/  MUFU.EX2 R103, R103 ;  /* 0x0000006700677308 */ /* 0x000ee20000000800 */
[----:B------:R-:W-:Y:S01]  /*3d80*/  F2FP.F16.F32.PACK_AB R8, R12, R11 ;  /* 0x0000000b0c08723e */ /* 0x000fe200000000ff */
[----:B--2---:R-:W-:Y:S01]  /*3d90*/  FADD R12, R100, R133 ;  /* 0x00000085640c7221 */ /* 0x004fe20000000000 */
[----:B------:R-:W-:Y:S01]  /*3da0*/  F2FP.F16.F32.PACK_AB R10, R15, R14 ;  /* 0x0000000e0f0a723e */ /* 0x000fe200000000ff */
[----:B------:R-:W-:Y:S01]  /*3db0*/  FMUL R109, R109, 1.4426950216293334961 ;  /* 0x3fb8aa3b6d6d7820 */ /* 0x000fe20000400000 */
[----:B------:R-:W-:Y:S01]  /*3dc0*/  FMUL R110, R110, 1.4426950216293334961 ;  /* 0x3fb8aa3b6e6e7820 */ /* 0x000fe20000400000 */
[----:B------:R-:W-:Y:S01]  /*3dd0*/  FMUL R111, R111, 1.4426950216293334961 ;  /* 0x3fb8aa3b6f6f7820 */ /* 0x000fe20000400000 */
[----:B------:R-:W-:Y:S01]  /*3de0*/  FMUL R112, R112, 1.4426950216293334961 ;  /* 0x3fb8aa3b70707820 */ /* 0x000fe20000400000 */
[----:B------:R-:W2:Y:S01]  /*3df0*/  MUFU.EX2 R104, R104 ;  /* 0x0000006800687308 */ /* 0x000ea20000000800 */
[----:B0-----:R-:W-:Y:S01]  /*3e00*/  FADD R15, R101, R12 ;  /* 0x0000000c650f7221 */ /* 0x001fe20000000000 */
[----:B------:R-:W-:Y:S01]  /*3e10*/  F2FP.F16.F32.PACK_AB R9, R16, R13 ;  /* 0x0000000d1009723e */ /* 0x000fe200000000ff */
[----:B------:R-:W-:Y:S01]  /*3e20*/  FMUL R113, R113, 1.4426950216293334961 ;  /* 0x3fb8aa3b71717820 */ /* 0x000fe20000400000 */
[----:B------:R-:W-:Y:S01]  /*3e30*/  FMUL R114, R114, 1.4426950216293334961 ;  /* 0x3fb8aa3b72727820 */ /* 0x000fe20000400000 */
[----:B------:R-:W-:Y:S01]  /*3e40*/  FMUL R115, R115, 1.4426950216293334961 ;  /* 0x3fb8aa3b73737820 */ /* 0x000fe20000400000 */
[----:B------:R-:W-:Y:S01]  /*3e50*/  FMUL R116, R116, 1.4426950216293334961 ;  /* 0x3fb8aa3b74747820 */ /* 0x000fe20000400000 */
[----:B------:R-:W-:Y:S01]  /*3e60*/  FMUL R117, R117, 1.4426950216293334961 ;  /* 0x3fb8aa3b75757820 */ /* 0x000fe20000400000 */
[----:B------:R-:W0:Y:S01]  /*3e70*/  MUFU.EX2 R105, R105 ;  /* 0x0000006900697308 */ /* 0x000e220000000800 */
[----:B-1----:R-:W-:Y:S01]  /*3e80*/  FADD R16, R102, R15 ;  /* 0x0000000f66107221 */ /* 0x002fe20000000000 */
[----:B------:R-:W-:Y:S01]  /*3e90*/  F2FP.F16.F32.PACK_AB R12, R20, R19 ;  /* 0x00000013140c723e */ /* 0x000fe200000000ff */
[----:B------:R-:W-:Y:S01]  /*3ea0*/  FMUL R118, R118, 1.4426950216293334961 ;  /* 0x3fb8aa3b76767820 */ /* 0x000fe20000400000 */
[----:B------:R-:W-:Y:S01]  /*3eb0*/  FMUL R119, R119, 1.4426950216293334961 ;  /* 0x3fb8aa3b77777820 */ /* 0x000fe20000400000 */
[----:B------:R-:W-:Y:S01]  /*3ec0*/  FMUL R120, R120, 1.4426950216293334961 ;  /* 0x3fb8aa3b78787820 */ /* 0x000fe20000400000 */
[----:B------:R-:W-:Y:S01]  /*3ed0*/  FMUL R121, R121, 1.4426950216293334961 ;  /* 0x3fb8aa3b79797820 */ /* 0x000fe20000400000 */
[----:B------:R-:W-:Y:S01]  /*3ee0*/  FMUL R122, R122, 1.4426950216293334961 ;  /* 0x3fb8aa3b7a7a7820 */ /* 0x000fe20000400000 */
[----:B------:R-:W1:Y:S01]  /*3ef0*/  MUFU.EX2 R106, R106 ;  /* 0x0000006a006a7308 */ /* 0x000e620000000800 */
[----:B---3--:R-:W-:Y:S01]  /*3f00*/  FADD R19, R103, R16 ;  /* 0x0000001067137221 */ /* 0x008fe20000000000 */
[----:B------:R-:W-:Y:S01]  /*3f10*/  FMUL R123, R123, 1.4426950216293334961 ;  /* 0x3fb8aa3b7b7b7820 */ /* 0x000fe20000400000 */
[----:B------:R-:W-:Y:S01]  /*3f20*/  FMUL R124, R124, 1.4426950216293334961 ;  /* 0x3fb8aa3b7c7c7820 */ /* 0x000fe20000400000 */
[----:B------:R-:W-:Y:S01]  /*3f30*/  FMUL R125, R125, 1.4426950216293334961 ;  /* 0x3fb8aa3b7d7d7820 */ /* 0x000fe20000400000 */
[----:B------:R-:W-:Y:S01]  /*3f40*/  FMUL R126, R126, 1.4426950216293334961 ;  /* 0x3fb8aa3b7e7e7820 */ /* 0x000fe20000400000 */
[----:B------:R-:W-:Y:S01]  /*3f50*/  FMUL R128, R128, 1.4426950216293334961 ;  /* 0x3fb8aa3b80807820 */ /* 0x000fe20000400000 */
[----:B------:R-:W-:Y:S01]  /*3f60*/  FMUL R129, R129, 1.4426950216293334961 ;  /* 0x3fb8aa3b81817820 */ /* 0x000fe20000400000 */
[----:B------:R-:W3:Y:S01]  /*3f70*/  MUFU.EX2 R107, R107 ;  /* 0x0000006b006b7308 */ /* 0x000ee20000000800 */
[----:B--2---:R-:W-:Y:S01]  /*3f80*/  FADD R20, R104, R19 ;  /* 0x0000001368147221 */ /* 0x004fe20000000000 */
[----:B------:R-:W-:Y:S01]  /*3f90*/  F2FP.F16.F32.PACK_AB R14, R24, R23 ;  /* 0x00000017180e723e */ /* 0x000fe200000000ff */
[----:B------:R-:W-:Y:S01]  /*3fa0*/  FMUL R130, R130, 1.4426950216293334961 ;  /* 0x3fb8aa3b82827820 */ /* 0x000fe20000400000 */
[----:B------:R-:W-:Y:S01]  /*3fb0*/  FMUL R131, R131, 1.4426950216293334961 ;  /* 0x3fb8aa3b83837820 */ /* 0x000fe20000400000 */
[----:B------:R-:W-:Y:S01]  /*3fc0*/  FMUL R127, R127, 1.4426950216293334961 ;  /* 0x3fb8aa3b7f7f7820 */ /* 0x000fe20000400000 */
[----:B------:R-:W-:Y:S01]  /*3fd0*/  UIADD3 UR13, UPT, UPT, UR7, 0x120, URZ ;  /* 0x00000120070d7890 */ /* 0x000fe2000fffe0ff */
[----:B------:R-:W-:Y:S01]  /*3fe0*/  LEA.HI.X.SX32 R169, R70, R169, 0x1, P5 ;  /* 0x000000a946a97211 */ /* 0x000fe200028f0eff */
[----:B------:R-:W2:Y:S01]  /*3ff0*/  MUFU.EX2 R108, R108 ;  /* 0x0000006c006c7308 */ /* 0x000ea20000000800 */
[----:B0-----:R-:W-:Y:S01]  /*4000*/  FADD R23, R105, R20 ;  /* 0x0000001469177221 */ /* 0x001fe20000000000 */
[----:B------:R-:W-:Y:S01]  /*4010*/  PRMT R73, RZ, 0x7610, R73 ;  /* 0x00007610ff497816 */ /* 0x000fe20000000049 */
[----:B------:R0:W5:Y:S01]  /*4020*/  @P2 LDG.E.U16 R72, desc[UR20][R158.64] ;  /* 0x000000149e482981 */ /* 0x000162000c1e1500 */
[----:B------:R-:W-:-:S02]  /*4030*/  PRMT R75, RZ, 0x7610, R75 ;  /* 0x00007610ff4b7816 */ /* 0x000fc4000000004b */
[----:B------:R-:W-:Y:S01]  /*4040*/  SEL R174, RZ, 0x90, !P4 ;  /* 0x00000090ffae7807 */ /* 0x000fe20006000000 */
[----:B------:R0:W5:Y:S01]  /*4050*/  @P2 LDG.E.U16 R74, desc[UR20][R166.64] ;  /* 0x00000014a64a2981 */ /* 0x000162000c1e1500 */
[----:B------:R-:W4:Y:S01]  /*4060*/  MUFU.EX2 R109, R109 ;  /* 0x0000006d006d7308 */ /* 0x000f220000000800 */
[----:B-1----:R-:W-:Y:S01]  /*4070*/  FADD R24, R106, R23 ;  /* 0x000000176a187221 */ /* 0x002fe20000000000 */
[----:B------:R-:W-:Y:S01]  /*4080*/  F2FP.F16.F32.PACK_AB R16, R28, R27 ;  /* 0x0000001b1c10723e */ /* 0x000fe200000000ff */
[----:B------:R0:W5:Y:S01]  /*4090*/  @P2 LDG.E.U16 R69, desc[UR20][R156.64] ;  /* 0x000000149c452981 */ /* 0x000162000c1e1500 */
[----:B------:R-:W-:-:S03]  /*40a0*/  LOP3.LUT R3, R3, 0x40, RZ, 0xc0, !PT ;  /* 0x0000004003037812 */ /* 0x000fc600078ec0ff */
[----:B------:R0:W5:Y:S01]  /*40b0*/  @P2 LDG.E.U16 R71, desc[UR20][R164.64] ;  /* 0x00000014a4472981 */ /* 0x000162000c1e1500 */
[----:B------:R-:W1:Y:S01]  /*40c0*/  MUFU.EX2 R110, R110 ;  /* 0x0000006e006e7308 */ /* 0x000e620000000800 */
[----:B---3--:R-:W-:Y:S02]  /*40d0*/  FADD R27, R107, R24 ;  /* 0x000000186b1b7221 */ /* 0x008fe40000000000 */
[----:B------:R0:W5:Y:S05]  /*40e0*/  @P2 LDG.E.U16 R68, desc[UR20][R162.64] ;  /* 0x00000014a2442981 */ /* 0x00016a000c1e1500 */
[----:B------:R-:W3:Y:S01]  /*40f0*/  MUFU.EX2 R111, R111 ;  /* 0x0000006f006f7308 */ /* 0x000ee20000000800 */
[----:B--2---:R-:W-:Y:S01]  /*4100*/  FADD R28, R108, R27 ;  /* 0x0000001b6c1c7221 */ /* 0x004fe20000000000 */
[----:B------:R-:W-:-:S06]  /*4110*/  F2FP.F16.F32.PACK_AB R11, R18, R17 ;  /* 0x00000011120b723e */ /* 0x000fcc00000000ff */
[----:B------:R-:W2:Y:S01]  /*4120*/  MUFU.EX2 R112, R112 ;  /* 0x0000007000707308 */ /* 0x000ea20000000800 */
[----:B------:R-:W-:Y:S01]  /*4130*/  F2FP.F16.F32.PACK_AB R18, R32, R31 ;  /* 0x0000001f2012723e */ /* 0x000fe200000000ff */
[----:B----4-:R-:W-:-:S06]  /*4140*/  FADD R31, R109, R28 ;  /* 0x0000001c6d1f7221 */ /* 0x010fcc0000000000 */
[----:B------:R-:W4:Y:S01]  /*4150*/  MUFU.EX2 R113, R113 ;  /* 0x0000007100717308 */ /* 0x000f220000000800 */
[----:B-1----:R-:W-:Y:S01]  /*4160*/  FADD R32, R110, R31 ;  /* 0x0000001f6e207221 */ /* 0x002fe20000000000 */
[----:B------:R-:W-:-:S06]  /*4170*/  F2FP.F16.F32.PACK_AB R20, R36, R35 ;  /* 0x000000232414723e */ /* 0x000fcc00000000ff */
[----:B------:R-:W1:Y:S01]  /*4180*/  MUFU.EX2 R114, R114 ;  /* 0x0000007200727308 */ /* 0x000e620000000800 */
[----:B---3--:R-:W-:-:S07]  /*4190*/  FADD R35, R111, R32 ;  /* 0x000000206f237221 */ /* 0x008fce0000000000 */
        /* <DEDUP_REMOVED lines=27> */
[----:B----4-:R-:W-:Y:S01]  /*4350*/  FADD R55, R121, R52 ;  /* 0x0000003479377221 */ /* 0x010fe20000000000 */
[----:B------:R-:W-:-:S05]  /*4360*/  F2FP.F16.F32.PACK_AB R35, R66, R65 ;  /* 0x000000414223723e */ /* 0x000fca00000000ff */
[----:B------:R-:W4:Y:S01]  /*4370*/  MUFU.EX2 R125, R125 ;  /* 0x0000007d007d7308 */ /* 0x000f220000000800 */
[----:B-1----:R-:W-:Y:S01]  /*4380*/  FADD R56, R122, R55 ;  /* 0x000000377a387221 */ /* 0x002fe20000000000 */
[----:B------:R-:W-:Y:S02]  /*4390*/  F2FP.F16.F32.PACK_AB R32, R60, R59 ;  /* 0x0000003b3c20723e */ /* 0x000fe400000000ff */
[----:B------:R-:W-:-:S04]  /*43a0*/  F2FP.F16.F32.PACK_AB R19, R34, R33 ;  /* 0x000000212213723e */ /* 0x000fc800000000ff */
[----:B------:R-:W-:Y:S01]  /*43b0*/  MUFU.EX2 R128, R128 ;  /* 0x0000008000807308 */ /* 0x000fe20000000800 */
[----:B---3--:R-:W-:Y:S01]  /*43c0*/  FADD R59, R123, R56 ;  /* 0x000000387b3b7221 */ /* 0x008fe20000000000 */
[----:B------:R-:W-:-:S06]  /*43d0*/  PRMT R70, RZ, 0x7610, R70 ;  /* 0x00007610ff467816 */ /* 0x000fcc0000000046 */
[----:B------:R-:W-:Y:S08]  /*43e0*/  MUFU.EX2 R129, R129 ;  /* 0x0000008100817308 */ /* 0x000ff00000000800 */
[----:B------:R-:W-:Y:S08]  /*43f0*/  MUFU.EX2 R130, R130 ;  /* 0x0000008200827308 */ /* 0x000ff00000000800 */
[----:B------:R-:W-:Y:S01]  /*4400*/  MUFU.EX2 R131, R131 ;  /* 0x0000008300837308 */ /* 0x000fe20000000800 */
[----:B------:R-:W-:Y:S01]  /*4410*/  UIADD3 UR14, UPT, UPT, UR24, UR13, URZ ;  /* 0x0000000d180e7290 */ /* 0x000fe2000fffe0ff */
[----:B------:R0:W5:Y:S04]  /*4420*/  @P2 LDG.E.U16 R73, desc[UR20][R160.64] ;  /* 0x00000014a0492981 */ /* 0x000168000c1e1500 */
[----:B------:R0:W5:Y:S02]  /*4430*/  @P2 LDG.E.U16 R75, desc[UR20][R168.64] ;  /* 0x00000014a84b2981 */ /* 0x000164000c1e1500 */
[----:B------:R-:W1:Y:S01]  /*4440*/  MUFU.EX2 R65, R126 ;  /* 0x0000007e00417308 */ /* 0x000e620000000800 */
[----:B------:R-:W-:Y:S01]  /*4450*/  F2FP.F16.F32.PACK_AB R33, R62, R61 ;  /* 0x0000003d3e21723e */ /* 0x000fe200000000ff */
[----:B--2---:R-:W-:-:S06]  /*4460*/  FADD R62, R124, R59 ;  /* 0x0000003b7c3e7221 */ /* 0x004fcc0000000000 */
[----:B------:R-:W2:Y:S01]  /*4470*/  MUFU.EX2 R66, R127 ;  /* 0x0000007f00427308 */ /* 0x000ea20000000800 */
[----:B------:R-:W-:Y:S01]  /*4480*/  F2FP.F16.F32.PACK_AB R34, R64, R63 ;  /* 0x0000003f4022723e */ /* 0x000fe200000000ff */
[----:B----4-:R-:W-:Y:S01]  /*4490*/  FADD R64, R125, R62 ;  /* 0x0000003e7d407221 */ /* 0x010fe20000000000 */
[----:B------:R-:W-:Y:S01]  /*44a0*/  F2FP.F16.F32.PACK_AB R36, R132, R67 ;  /* 0x000000438424723e */ /* 0x000fe200000000ff */
[----:B------:R0:W5:Y:S01]  /*44b0*/  @P2 LDG.E.U16 R70, desc[UR20][R170.64] ;  /* 0x00000014aa462981 */ /* 0x000162000c1e1500 */
[----:B------:R-:W-:Y:S01]  /*44c0*/  LOP3.LUT R174, R174, 0x7e, R179, 0x78, !PT ;  /* 0x0000007eaeae7812 */ /* 0x000fe200078e78b3 */
[----:B------:R-:W-:Y:S01]  /*44d0*/  ULEA UR14, UR25, UR14, 0x4 ;  /* 0x0000000e190e7291 */ /* 0x000fe2000f8e20ff */
[----:B-1----:R-:W-:Y:S01]  /*44e0*/  FADD R67, R65, R64 ;  /* 0x0000004041437221 */ /* 0x002fe20000000000 */
[----:B------:R-:W-:Y:S02]  /*44f0*/  F2FP.F16.F32.PACK_AB R40, R77, R76 ;  /* 0x0000004c4d28723e */ /* 0x000fe400000000ff */
[----:B------:R-:W-:-:S02]  /*4500*/  F2FP.F16.F32.PACK_AB R21, R38, R37 ;  /* 0x000000252615723e */ /* 0x000fc400000000ff */
[----:B------:R-:W-:Y:S02]  /*4510*/  F2FP.F16.F32.PACK_AB R23, R42, R41 ;  /* 0x000000292a17723e */ /* 0x000fe400000000ff */
[----:B------:R-:W-:Y:S01]  /*4520*/  F2FP.F16.F32.PACK_AB R25, R46, R45 ;  /* 0x0000002d2e19723e */ /* 0x000fe200000000ff */
[----:B--2---:R-:W-:Y:S01]  /*4530*/  FADD R77, R66, R67 ;  /* 0x00000043424d7221 */ /* 0x004fe20000000000 */
[----:B------:R-:W-:Y:S02]  /*4540*/  F2FP.F16.F32.PACK_AB R27, R50, R49 ;  /* 0x00000031321b723e */ /* 0x000fe400000000ff */
[----:B------:R-:W-:Y:S02]  /*4550*/  F2FP.F16.F32.PACK_AB R29, R54, R53 ;  /* 0x00000035361d723e */ /* 0x000fe400000000ff */
[----:B------:R-:W-:Y:S02]  /*4560*/  F2FP.F16.F32.PACK_AB R31, R58, R57 ;  /* 0x000000393a1f723e */ /* 0x000fe400000000ff */
[----:B------:R-:W-:-:S02]  /*4570*/  F2FP.F16.F32.PACK_AB R65, R66, R65 ;  /* 0x000000414241723e */ /* 0x000fc400000000ff */
[----:B------:R-:W-:Y:S02]  /*4580*/  LEA R3, R3, R174, 0x5 ;  /* 0x000000ae03037211 */ /* 0x000fe400078e28ff */
[----:B------:R-:W-:Y:S02]  /*4590*/  F2FP.F16.F32.PACK_AB R37, R155, R134 ;  /* 0x000000869b25723e */ /* 0x000fe400000000ff */
[----:B------:R-:W-:Y:S02]  /*45a0*/  F2FP.F16.F32.PACK_AB R38, R173, R146 ;  /* 0x00000092ad26723e */ /* 0x000fe400000000ff */
[----:B------:R-:W-:Y:S02]  /*45b0*/  F2FP.F16.F32.PACK_AB R39, R175, R154 ;  /* 0x0000009aaf27723e */ /* 0x000fe400000000ff */
[----:B------:R-:W-:Y:S02]  /*45c0*/  F2FP.F16.F32.PACK_AB R41, R79, R78 ;  /* 0x0000004e4f29723e */ /* 0x000fe400000000ff */
[----:B------:R-:W-:-:S02]  /*45d0*/  F2FP.F16.F32.PACK_AB R42, R81, R80 ;  /* 0x00000050512a723e */ /* 0x000fc400000000ff */
[----:B------:R-:W-:Y:S02]  /*45e0*/  F2FP.F16.F32.PACK_AB R43, R83, R82 ;  /* 0x00000052532b723e */ /* 0x000fe400000000ff */
        /* <DEDUP_REMOVED lines=22> */
[----:B------:R-:W-:Y:S01]  /*4750*/  F2FP.F16.F32.PACK_AB R67, R131, R130 ;  /* 0x000000828343723e */ /* 0x000fe200000000ff */
[----:B0-----:R-:W-:Y:S06]  /*4760*/  @!P2 BRA `(.L_x_9) ;  /* 0x000000000004a947 */ /* 0x001fec0003800000 */
[----:B------:R0:W-:Y:S02]  /*4770*/  STTM.x64 tmem[UR14], R4 ;  /* 0x00000004000079ed */ /* 0x0001e4000834000e */
.L_x_9:
[C---:B------:R-:W-:Y:S01]  /*4780*/  LOP3.LUT R134, R3.reuse, 0x20, RZ, 0x3c, !PT ;  /* 0x0000002003867812 */ /* 0x040fe200078e3cff */
[----:B-----5:R1:W-:Y:S01]  /*4790*/  STS.U16 [R3+UR5+0x2000], R72 ;  /* 0x0020004803007988 */ /* 0x0203e20008000405 */
[----:B------:R-:W-:Y:S01]  /*47a0*/  LOP3.LUT R133, R3, 0x40, RZ, 0x3c, !PT ;  /* 0x0000004003857812 */ /* 0x000fe200078e3cff */
[----:B0-----:R-:W-:Y:S01]  /*47b0*/  FADD R4, -R135, -INF ;  /* 0xff80000087047421 */ /* 0x001fe20000000100 */
[----:B------:R-:W-:Y:S01]  /*47c0*/  LOP3.LUT R132, R3, 0x60, RZ, 0x3c, !PT ;  /* 0x0000006003847812 */ /* 0x000fe200078e3cff */
[----:B------:R1:W-:Y:S01]  /*47d0*/  STS.U16 [R3+UR5+0x2400], R74 ;  /* 0x0024004a03007988 */ /* 0x0003e20008000405 */
[----:B------:R-:W-:Y:S01]  /*47e0*/  UIADD3 UR15, UPT, UPT, UR26, -0x80, URZ ;  /* 0xffffff801a0f7890 */ /* 0x000fe2000fffe0ff */
[----:B------:R-:W-:Y:S01]  /*47f0*/  FMUL R20, R4, 1.4426950216293334961 ;  /* 0x3fb8aa3b04147820 */ /* 0x000fe20000400000 */
[----:B------:R-:W-:Y:S01]  /*4800*/  FADD R128, R128, R77 ;  /* 0x0000004d80807221 */ /* 0x000fe20000000000 */
[----:B------:R1:W-:Y:S04]  /*4810*/  STS.U16 [R134+UR5+0x2100], R69 ;  /* 0x0021004586007988 */ /* 0x0003e80008000405 */
[----:B------:R1:W-:Y:S01]  /*4820*/  STS.U16 [R134+UR5+0x2500], R71 ;  /* 0x0025004786007988 */ /* 0x0003e20008000405 */
[----:B------:R-:W0:Y:S03]  /*4830*/  MUFU.EX2 R20, R20 ;  /* 0x0000001400147308 */ /* 0x000e260000000800 */
[----:B------:R1:W-:Y:S04]  /*4840*/  STS.U16 [R133+UR5+0x2200], R68 ;  /* 0x0022004485007988 */ /* 0x0003e80008000405 */
[----:B------:R1:W-:Y:S04]  /*4850*/  STS.U16 [R133+UR5+0x2600], R70 ;  /* 0x0026004685007988 */ /* 0x0003e80008000405 */
[----:B------:R1:W-:Y:S04]  /*4860*/  STS.U16 [R132+UR5+0x2300], R73 ;  /* 0x0023004984007988 */ /* 0x0003e80008000405 */
[----:B------:R1:W-:Y:S01]  /*4870*/  STS.U16 [R132+UR5+0x2700], R75 ;  /* 0x0027004b84007988 */ /* 0x0003e20008000405 */
[----:B------:R-:W2:Y:S02]  /*4880*/  FENCE.VIEW.ASYNC.T ;  /* 0x00000000000073c6 */ /* 0x000ea40000000200 */
[----:B--2---:R-:W-:Y:S06]  /*4890*/  BAR.SYNC.DEFER_BLOCKING 0x0 ;  /* 0x0000000000007b1d */ /* 0x004fec0000010000 */
[----:B------:R-:W2:Y:S01]  /*48a0*/  LDTM.x16 R4, tmem[UR9] ;  /* 0x00000009000479ee */ /* 0x000ea20008240000 */
[----:B------:R-:W-:Y:S01]  /*48b0*/  NOP ;  /* 0x0000000000007918 */ /* 0x000fe20000000000 */
[----:B01----:R-:W-:Y:S05]  /*48c0*/  @!P2 BRA `(.L_x_10) ;  /* 0x000000000044a947 */ /* 0x003fea0003800000 */
[C---:B--2---:R-:W-:Y:S01]  /*48d0*/  FMUL R4, R20.reuse, R4 ;  /* 0x0000000414047220 */ /* 0x044fe20000400000 */
[C---:B------:R-:W-:Y:S01]  /*48e0*/  FMUL R5, R20.reuse, R5 ;  /* 0x0000000514057220 */ /* 0x040fe20000400000 */
        /* <DEDUP_REMOVED lines=13> */
[----:B------:R-:W-:-:S04]  /*49c0*/  FMUL R19, R20, R19 ;  /* 0x0000001314137220 */ /* 0x000fc80000400000 */
[----:B------:R0:W-:Y:S03]  /*49d0*/  STTM.x16 tmem[UR9], R4 ;  /* 0x00000004000079ed */ /* 0x0001e60008240009 */
.L_x_10:
[----:B--2---:R-:W1:Y:S02]  /*49e0*/  FENCE.VIEW.ASYNC.T ;  /* 0x00000000000073c6 */ /* 0x004e640000000200 */
[----:B-1----:R-:W-:Y:S01]  /*49f0*/  BAR.SYNC.DEFER_BLOCKING 0x0 ;  /* 0x0000000000007b1d */ /* 0x002fe20000010000 */
[----:B------:R-:W-:Y:S01]  /*4a00*/  FADD R129, R129, R128 ;  /* 0x0000008081817221 */ /* 0x000fe20000000000 */
[----:B------:R-:W-:-:S03]  /*4a10*/  UISETP.GE.AND UP1, UPT, UR15, 0x1, UPT ;  /* 0x000000010f00788c */ /* 0x000fc6000bf26270 */
[----:B------:R-:W-:-:S04]  /*4a20*/  FADD R130, R130, R129 ;  /* 0x0000008182827221 */ /* 0x000fc80000000000 */
[----:B------:R-:W-:-:S04]  /*4a30*/  FADD R131, R131, R130 ;  /* 0x0000008283837221 */ /* 0x000fc80000000000 */
[----:B------:R-:W-:Y:S01]  /*4a40*/  FADD R131, R20, R131 ;  /* 0x0000008314837221 */ /* 0x000fe20000000000 */
[----:B------:R1:W-:Y:S06]  /*4a50*/  MEMBAR.ALL.CTA ;  /* 0x0000000000007992 */ /* 0x0003ec0000008000 */
[----:B-1----:R-:W1:Y:S02]  /*4a60*/  FENCE.VIEW.ASYNC.S ;  /* 0x00000000000073c6 */ /* 0x002e640000000000 */
[----:B-1----:R-:W-:Y:S06]  /*4a70*/  BAR.SYNC.DEFER_BLOCKING 0x0 ;  /* 0x0000000000007b1d */ /* 0x002fec0000010000 */
[----:B------:R-:W-:Y:S05]  /*4a80*/  @!P3 BRA `(.L_x_11) ;  /* 0x00000004005cb947 */ /* 0x000fea0003800000 */
[----:B------:R-:W-:Y:S01]  /*4a90*/  UIADD3 UR42, UPT, UPT, UR5, 0x2000, URZ ;  /* 0x00002000052a7890 */ /* 0x000fe2000fffe0ff */
[----:B------:R-:W-:Y:S01]  /*4aa0*/  UMOV UR45, URZ ;  /* 0x000000ff002d7c82 */ /* 0x000fe20008000000 */
[----:B------:R-:W-:Y:S02]  /*4ab0*/  UIADD3 UR16, UPT, UPT, UR7, 0x128, URZ ;  /* 0x0000012807107890 */ /* 0x000fe4000fffe0ff */
[----:B------:R-:W-:Y:S02]  /*4ac0*/  USHF.R.U32.HI UR44, URZ, 0x4, UR42 ;  /* 0x00000004ff2c7899 */ /* 0x000fe4000801162a */
[----:B------:R-:W-:Y:S02]  /*4ad0*/  UIADD3 UR17, UPT, UPT, UR7, 0x130, URZ ;  /* 0x0000013007117890 */ /* 0x000fe4000fffe0ff */
[----:B------:R-:W-:Y:S02]  /*4ae0*/  USGXT.U32 UR44, UR44, 0xe ;  /* 0x0000000e2c2c789a */ /* 0x000fe40008000000 */
[----:B------:R-:W-:-:S02]  /*4af0*/  UIADD3 UR18, UPT, UPT, UR7, 0x138, URZ ;  /* 0x0000013807127890 */ /* 0x000fc4000fffe0ff */
[----:B------:R-:W-:Y:S01]  /*4b00*/  UIADD3 UR48, UP2, UPT, UR44, 0x2, URZ ;  /* 0x000000022c307890 */ /* 0x000fe2000ff5e0ff */
[----:B------:R-:W-:Y:S01]  /*4b10*/  UMOV UR76, 0x0 ;  /* 0x00000000004c7882 */ /* 0x000fe20000000000 */
[----:B------:R-:W-:Y:S02]  /*4b20*/  UMOV UR77, 0x8040010 ;  /* 0x08040010004d7882 */ /* 0x000fe40000000000 */
[----:B------:R-:W-:Y:S01]  /*4b30*/  UIADD3.X UR49, UPT, UPT, UR45, 0x40004040, URZ, UP2, !UPT ;  /* 0x400040402d317890 */ /* 0x000fe200097fe4ff */
[----:B------:R-:W-:Y:S02]  /*4b40*/  UMOV UR30, 0x0 ;  /* 0x00000000001e7882 */ /* 0x000fe40000000000 */
[----:B------:R-:W-:Y:S01]  /*4b50*/  UMOV UR45, 0x40004040 ;  /* 0x40004040002d7882 */ /* 0x000fe20000000000 */
[----:B------:R-:W-:Y:S01]  /*4b60*/  UIADD3.64 UR54, UPT, UPT, UR48, 0x2, URZ ;  /* 0x0000000230367897 */ /* 0x000fe2000fffe0ff */
[----:B------:R1:W-:Y:S01]  /*4b70*/  UTCHMMA tmem[UR13], gdesc[UR44], tmem[UR7], tmem[UR76], idesc[UR77], UPT ;  /* 0x00ff4c2c0d0079ea */ /* 0x0003e2000b800007 */
[----:B------:R-:W-:Y:S01]  /*4b80*/  UIADD3.64 UR56, UPT, UPT, UR48, 0x4, URZ ;  /* 0x0000000430387897 */ /* 0x000fe2000fffe0ff */
[----:B------:R-:W-:Y:S01]  /*4b90*/  UMOV UR31, 0x8040010 ;  /* 0x08040010001f7882 */ /* 0x000fe20000000000 */
[----:B------:R-:W-:Y:S01]  /*4ba0*/  UMOV UR26, 0x0 ;  /* 0x00000000001a7882 */ /* 0x000fe20000000000 */
[----:B------:R-:W-:Y:S01]  /*4bb0*/  UMOV UR27, 0x8040010 ;  /* 0x08040010001b7882 */ /* 0x000fe20000000000 */
[----:B------:R2:W-:Y:S01]  /*4bc0*/  UTCHMMA tmem[UR16], gdesc[UR48], tmem[UR7], tmem[UR30], idesc[UR31], UPT ;  /* 0x00ff1e30100079ea */ /* 0x0005e2000b800007 */
[----:B------:R-:W-:Y:S01]  /*4bd0*/  UMOV UR28, 0x0 ;  /* 0x00000000001c7882 */ /* 0x000fe20000000000 */
[----:B------:R-:W-:Y:S01]  /*4be0*/  UMOV UR29, 0x8040010 ;  /* 0x08040010001d7882 */ /* 0x000fe20000000000 */
[----:B------:R-:W-:-:S02]  /*4bf0*/  UIADD3 UR19, UPT, UPT, UR7, 0x140, URZ ;  /* 0x0000014007137890 */ /* 0x000fc4000fffe0ff */
[----:B------:R3:W-:Y:S01]  /*4c00*/  UTCHMMA tmem[UR17], gdesc[UR54], tmem[UR7], tmem[UR26], idesc[UR27], UPT ;  /* 0x00ff1a36110079ea */ /* 0x0007e2000b800007 */
[----:B------:R-:W-:Y:S02]  /*4c10*/  UIADD3 UR22, UPT, UPT, UR7, 0x148, URZ ;  /* 0x0000014807167890 */ /* 0x000fe4000fffe0ff */
[----:B------:R4:W-:Y:S01]  /*4c20*/  UTCHMMA tmem[UR18], gdesc[UR56], tmem[UR7], tmem[UR28], idesc[UR29], UPT ;  /* 0x00ff1c38120079ea */ /* 0x0009e2000b800007 */
[----:B-1----:R-:W-:Y:S02]  /*4c30*/  UIADD3.64 UR76, UPT, UPT, UR48, 0x80, URZ ;  /* 0x00000080304c7897 */ /* 0x002fe4000fffe0ff */
[----:B------:R-:W-:Y:S02]  /*4c40*/  UIADD3 UR60, UPT, UPT, UR7, 0x150, URZ ;  /* 0x00000150073c7890 */ /* 0x000fe4000fffe0ff */
[----:B--2---:R-:W-:Y:S02]  /*4c50*/  UIADD3.64 UR30, UPT, UPT, UR48, 0x7e, URZ ;  /* 0x0000007e301e7897 */ /* 0x004fe4000fffe0ff */
[----:B------:R-:W-:-:S02]  /*4c60*/  UIADD3 UR61, UPT, UPT, UR7, 0x158, URZ ;  /* 0x00000158073d7890 */ /* 0x000fc4000fffe0ff */
[----:B---3--:R-:W-:Y:S02]  /*4c70*/  UIADD3.64 UR26, UPT, UPT, UR48, 0x82, URZ ;  /* 0x00000082301a7897 */ /* 0x008fe4000fffe0ff */
[----:B----4-:R-:W-:Y:S02]  /*4c80*/  UIADD3.64 UR28, UPT, UPT, UR48, 0x84, URZ ;  /* 0x00000084301c7897 */ /* 0x010fe4000fffe0ff */
[----:B------:R-:W-:Y:S02]  /*4c90*/  UIADD3 UR62, UPT, UPT, UR7, 0x10, URZ ;  /* 0x00000010073e7890 */ /* 0x000fe4000fffe0ff */
[----:B------:R-:W-:Y:S02]  /*4ca0*/  UIADD3 UR63, UPT, UPT, UR7, 0x160, URZ ;  /* 0x00000160073f7890 */ /* 0x000fe4000fffe0ff */
[----:B------:R-:W-:Y:S02]  /*4cb0*/  UIADD3 UR64, UPT, UPT, UR7, 0x10, URZ ;  /* 0x0000001007407890 */ /* 0x000fe4000fffe0ff */
[----:B------:R-:W-:-:S02]  /*4cc0*/  UIADD3 UR65, UPT, UPT, UR7, 0x168, URZ ;  /* 0x0000016807417890 */ /* 0x000fc4000fffe0ff */
[----:B------:R-:W-:Y:S02]  /*4cd0*/  UIADD3 UR66, UPT, UPT, UR7, 0x10, URZ ;  /* 0x0000001007427890 */ /* 0x000fe4000fffe0ff */
[----:B------:R-:W-:Y:S01]  /*4ce0*/  UIADD3 UR67, UPT, UPT, UR7, 0x170, URZ ;  /* 0x0000017007437890 */ /* 0x000fe2000fffe0ff */
[----:B------:R-:W-:Y:S01]  /*4cf0*/  UMOV UR24, 0x0 ;  /* 0x0000000000187882 */ /* 0x000fe20000000000 */
[----:B------:R-:W-:Y:S01]  /*4d00*/  UMOV UR25, 0x8040010 ;  /* 0x0804001000197882 */ /* 0x000fe20000000000 */
[----:B------:R-:W-:Y:S02]  /*4d10*/  UIADD3 UR68, UPT, UPT, UR7, 0x10, URZ ;  /* 0x0000001007447890 */ /* 0x000fe4000fffe0ff */
[----:B------:R1:W-:Y:S01]  /*4d20*/  UTCHMMA tmem[UR19], gdesc[UR30], tmem[UR7], tmem[UR24], idesc[UR25], UPT ;  /* 0x00ff181e130079ea */ /* 0x0003e2000b800007 */
[----:B------:R-:W-:Y:S01]  /*4d30*/  UIADD3 UR69, UPT, UPT, UR7, 0x178, URZ ;  /* 0x0000017807457890 */ /* 0x000fe2000fffe0ff */
[----:B------:R-:W-:Y:S01]  /*4d40*/  UMOV UR32, 0x0 ;  /* 0x0000000000207882 */ /* 0x000fe20000000000 */
[----:B------:R-:W-:Y:S01]  /*4d50*/  UMOV UR33, 0x8040010 ;  /* 0x0804001000217882 */ /* 0x000fe20000000000 */
[----:B------:R-:W-:-:S02]  /*4d60*/  UIADD3 UR70, UPT, UPT, UR7, 0x10, URZ ;  /* 0x0000001007467890 */ /* 0x000fc4000fffe0ff */
[----:B------:R2:W-:Y:S01]  /*4d70*/  UTCHMMA tmem[UR22], gdesc[UR76], tmem[UR7], tmem[UR32], idesc[UR33], UPT ;  /* 0x00ff204c160079ea */ /* 0x0005e2000b800007 */
        /* <DEDUP_REMOVED lines=13> */
[----:B------:R-:W-:Y:S01]  /*4e50*/  UIADD3 UR16, UPT, UPT, UR7, 0x10, URZ ;  /* 0x0000001007107890 */ /* 0x000fe2000fffe0ff */
[----:B------:R2:W-:Y:S01]  /*4e60*/  UTCHMMA tmem[UR63], gdesc[UR44], tmem[UR62], tmem[UR38], idesc[UR39], UPT ;  /* 0x00ff262c3f0079ea */ /* 0x0005e2000b80003e */
[----:B------:R-:W-:Y:S01]  /*4e70*/  UIADD3 UR17, UPT, UPT, UR7, 0x198, URZ ;  /* 0x0000019807117890 */ /* 0x000fe2000fffe0ff */
[----:B------:R-:W-:Y:S01]  /*4e80*/  UMOV UR40, 0x0 ;  /* 0x0000000000287882 */ /* 0x000fe20000000000 */
[----:B------:R-:W-:Y:S01]  /*4e90*/  UMOV UR41, 0x8040010 ;  /* 0x0804001000297882 */ /* 0x000fe20000000000 */
[----:B------:R-:W-:Y:S01]  /*4ea0*/  UMOV UR42, 0x0 ;  /* 0x00000000002a7882 */ /* 0x000fe20000000000 */
[----:B------:R-:W-:Y:S01]  /*4eb0*/  UMOV UR43, 0x8040010 ;  /* 0x08040010002b7882 */ /* 0x000fe20000000000 */
[----:B------:R-:W-:Y:S01]  /*4ec0*/  UMOV UR46, 0x0 ;  /* 0x00000000002e7882 */ /* 0x000fe20000000000 */
[----:B------:R-:W-:Y:S01]  /*4ed0*/  UMOV UR47, 0x8040010 ;  /* 0x08040010002f7882 */ /* 0x000fe20000000000 */
[----:B------:R2:W-:Y:S01]  /*4ee0*/  UTCHMMA tmem[UR65], gdesc[UR48], tmem[UR64], tmem[UR40], idesc[UR41], UPT ;  /* 0x00ff2830410079ea */ /* 0x0005e2000b800040 */
        /* <DEDUP_REMOVED lines=8> */
[----:B------:R-:W-:Y:S01]  /*4f70*/  UMOV UR18, UR8 ;  /* 0x0000000800127c82 */ /* 0x000fe20008000000 */
[----:B-1----:R-:W-:Y:S01]  /*4f80*/  UMOV UR19, URZ ;  /* 0x000000ff00137c82 */ /* 0x002fe20008000000 */
[----:B------:R2:W-:Y:S01]  /*4f90*/  UTCHMMA tmem[UR71], gdesc[UR30], tmem[UR70], tmem[UR50], idesc[UR51], UPT ;  /* 0x00ff321e470079ea */ /* 0x0005e2000b800046 */
[----:B------:R2:W-:Y:S01]  /*4fa0*/  UTCHMMA tmem[UR73], gdesc[UR76], tmem[UR72], tmem[UR52], idesc[UR53], UPT ;  /* 0x00ff344c490079ea */ /* 0x0005e2000b800048 */
[----:B------:R-:W-:Y:S01]  /*4fb0*/  UMOV UR18, UR18 ;  /* 0x0000001200127c82 */ /* 0x000fe20008000000 */
[----:B------:R2:W-:Y:S01]  /*4fc0*/  UTCHMMA tmem[UR75], gdesc[UR26], tmem[UR74], tmem[UR58], idesc[UR59], UPT ;  /* 0x00ff3a1a4b0079ea */ /* 0x0005e2000b80004a */
[----:B------:R2:W-:Y:S01]  /*4fd0*/  UTCHMMA tmem[UR17], gdesc[UR28], tmem[UR16], tmem[UR24], idesc[UR25], UPT ;  /* 0x00ff181c110079ea */ /* 0x0005e2000b800010 */
[----:B------:R2:W-:Y:S01]  /*4fe0*/  UTCBAR [UR18], URZ ;  /* 0x000000ff120073e9 */ /* 0x0005e200080000ff */
[----:B------:R-:W-:Y:S01]  /*4ff0*/  NOP ;  /* 0x0000000000007918 */ /* 0x000fe20000000000 */
.L_x_11:
[----:B------:R-:W-:Y:S01]  /*5000*/  FSEL R135, R135, -INF , P2 ;  /* 0xff80000087877808 */ /* 0x000fe20001000000 */
[----:B--2---:R-:W-:Y:S01]  /*5010*/  UMOV UR16, URZ ;  /* 0x000000ff00107c82 */ /* 0x004fe20008000000 */
[----:B------:R-:W-:Y:S01]  /*5020*/  FSEL R146, R131, 1, P2 ;  /* 0x3f80000083927808 */ /* 0x000fe20001000000 */
[----:B------:R-:W-:Y:S06]  /*5030*/  BRA.U !UP1, `(.L_x_12) ;  /* 0x0000003d09a47547 */ /* 0x000fec000b800000 */
[----:B------:R-:W-:Y:S01]  /*5040*/  UIADD3 UR16, UPT, UPT, UR5, 0x4000, URZ ;  /* 0x0000400005107890 */ /* 0x000fe2000fffe0ff */
[----:B------:R-:W-:Y:S01]  /*5050*/  SHF.L.U32 R147, R147, 0x7, RZ ;  /* 0x0000000793937819 */ /* 0x000fe200000006ff */
[----:B------:R-:W-:Y:S01]  /*5060*/  USHF.R.U32.HI UR17, URZ, 0x4, UR5 ;  /* 0x00000004ff117899 */ /* 0x000fe20008011605 */
[----:B------:R-:W-:Y:S01]  /*5070*/  HFMA2 R182, -RZ, RZ, 0, 0 ;  /* 0x00000000ffb67431 */ /* 0x000fe200000001ff */
[----:B------:R-:W-:Y:S01]  /*5080*/  USHF.R.U32.HI UR18, URZ, 0x4, UR16 ;  /* 0x00000004ff127899 */ /* 0x000fe20008011610 */
[----:B------:R-:W-:Y:S01]  /*5090*/  MOV R172, R135 ;  /* 0x0000008700ac7202 */ /* 0x000fe20000000f00 */
[----:B------:R-:W-:Y:S01]  /*50a0*/  USHF.L.U32 UR23, UR23, 0x7, URZ ;  /* 0x0000000717177899 */ /* 0x000fe200080006ff */
[----:B------:R-:W-:Y:S01]  /*50b0*/  MOV R155, R147 ;  /* 0x00000093009b7202 */ /* 0x000fe20000000f00 */
[----:B------:R-:W-:Y:S02]  /*50c0*/  USGXT.U32 UR18, UR18, 0xe ;  /* 0x0000000e1212789a */ /* 0x000fe40008000000 */
[----:B------:R-:W-:-:S02]  /*50d0*/  USGXT.U32 UR17, UR17, 0xe ;  /* 0x0000000e1111789a */ /* 0x000fc40008000000 */
[----:B------:R-:W-:Y:S01]  /*50e0*/  UIADD3 UR26, UP2, UPT, UR18, 0x2, URZ ;  /* 0x00000002121a7890 */ /* 0x000fe2000ff5e0ff */
[----:B------:R-:W-:Y:S01]  /*50f0*/  MOV R154, UR23 ;  /* 0x00000017009a7c02 */ /* 0x000fe20008000f00 */
[----:B------:R-:W-:Y:S01]  /*5100*/  UMOV UR16, URZ ;  /* 0x000000ff00107c82 */ /* 0x000fe20008000000 */
[----:B------:R-:W-:Y:S02]  /*5110*/  USHF.R.U32.HI UR30, URZ, 0x4, UR12 ;  /* 0x00000004ff1e7899 */ /* 0x000fe4000801160c */
[----:B------:R-:W-:Y:S02]  /*5120*/  UIADD3.X UR27, UPT, UPT, UR16, 0x40004040, URZ, UP2, !UPT ;  /* 0x40004040101b7890 */ /* 0x000fe400097fe4ff */
[----:B------:R-:W-:Y:S01]  /*5130*/  UIADD3 UR28, UP2, UPT, UR17, 0x800100, URZ ;  /* 0x00800100111c7890 */ /* 0x000fe2000ff5e0ff */
[----:B------:R-:W-:Y:S01]  /*5140*/  UMOV UR19, URZ ;  /* 0x000000ff00137c82 */ /* 0x000fe20008000000 */
[----:B------:R-:W-:Y:S02]  /*5150*/  UISETP.NE.U32.AND UP1, UPT, UR6, URZ, UPT ;  /* 0x000000ff0600728c */ /* 0x000fe4000bf25070 */
[----:B------:R-:W-:Y:S01]  /*5160*/  UIADD3.X UR29, UPT, UPT, UR19, 0x40004040, URZ, UP2, !UPT ;  /* 0x40004040131d7890 */ /* 0x000fe200097fe4ff */
[----:B------:R-:W1:Y:S01]  /*5170*/  LDCU UR12, c[0x0][0x3a8] ;  /* 0x00007500ff0c77ac */ /* 0x000e620008000800 */
[----:B------:R-:W-:-:S02]  /*5180*/  USGXT.U32 UR30, UR30, 0xe ;  /* 0x0000000e1e1e789a */ /* 0x000fc40008000000 */
[----:B------:R-:W-:Y:S02]  /*5190*/  ULOP3.LUT UR17, UR17, 0x800000, URZ, 0xfc, !UPT ;  /* 0x0080000011117892 */ /* 0x000fe4000f8efcff */
[----:B------:R-:W-:Y:S02]  /*51a0*/  UIADD3.64 UR32, UPT, UPT, UR26, 0x2, URZ ;  /* 0x000000021a207897 */ /* 0x000fe4000fffe0ff */
[----:B------:R-:W-:Y:S02]  /*51b0*/  UIADD3.64 UR34, UPT, UPT, UR26, 0x4, URZ ;  /* 0x000000041a227897 */ /* 0x000fe4000fffe0ff */
[----:B------:R-:W-:Y:S02]  /*51c0*/  UIADD3.64 UR36, UPT, UPT, UR26, 0x7e, URZ ;  /* 0x0000007e1a247897 */ /* 0x000fe4000fffe0ff */
[----:B------:R-:W-:Y:S02]  /*51d0*/  UIADD3.64 UR38, UPT, UPT, UR26, 0x80, URZ ;  /* 0x000000801a267897 */ /* 0x000fe4000fffe0ff */
[----:B------:R-:W-:-:S02]  /*51e0*/  UIADD3.64 UR40, UPT, UPT, UR26, 0x82, URZ ;  /* 0x000000821a287897 */ /* 0x000fc4000fffe0ff */
[----:B------:R-:W-:Y:S01]  /*51f0*/  UIADD3.64 UR42, UPT, UPT, UR26, 0x84, URZ ;  /* 0x000000841a2a7897 */ /* 0x000fe2000fffe0ff */
[----:B------:R-:W-:Y:S01]  /*5200*/  UMOV UR22, 0x1 ;  /* 0x0000000100167882 */ /* 0x000fe20000000000 */
[----:B------:R-:W-:Y:S01]  /*5210*/  UMOV UR24, URZ ;  /* 0x000000ff00187c82 */ /* 0x000fe20008000000 */
[----:B------:R-:W-:Y:S01]  /*5220*/  UMOV UR6, URZ ;  /* 0x000000ff00067c82 */ /* 0x000fe20008000000 */
[----:B------:R-:W-:Y:S01]  /*5230*/  UMOV UR31, 0xc0004010 ;  /* 0xc0004010001f7882 */ /* 0x000fe20000000000 */
[----:B-1----:R-:W-:-:S07]  /*5240*/  UMOV UR19, 0x40004040 ;  /* 0x4000404000137882 */ /* 0x002fce0000000000 */
.L_x_17:
[----:B0-----:R-:W-:-:S04]  /*5250*/  IMAD.WIDE R4, R155, 0x2, R152 ;  /* 0x000000029b047825 */ /* 0x001fc800078e0298 */
[C---:B------:R-:W-:Y:S02]  /*5260*/  IMAD.WIDE R6, R155.reuse, 0x2, R150 ;  /* 0x000000029b067825 */ /* 0x040fe400078e0296 */
[----:B------:R-:W2:Y:S02]  /*5270*/  LDG.E.U16 R5, desc[UR20][R4.64] ;  /* 0x0000001404057981 */ /* 0x000ea4000c1e1500 */
[C---:B------:R-:W-:Y:S02]  /*5280*/  IMAD.WIDE R8, R155.reuse, 0x2, R148 ;  /* 0x000000029b087825 */ /* 0x040fe400078e0294 */
[----:B------:R-:W3:Y:S02]  /*5290*/  LDG.E.U16 R7, desc[UR20][R6.64] ;  /* 0x0000001406077981 */ /* 0x000ee4000c1e1500 */
[C---:B------:R-:W-:Y:S02]  /*52a0*/  IMAD.WIDE R10, R155.reuse, 0x2, R144 ;  /* 0x000000029b0a7825 */ /* 0x040fe400078e0290 */
[----:B------:R-:W4:Y:S02]  /*52b0*/  LDG.E.U16 R9, desc[UR20][R8.64] ;  /* 0x0000001408097981 */ /* 0x000f24000c1e1500 */
[----:B------:R-:W-:-:S02]  /*52c0*/  IMAD.WIDE R12, R155, 0x2, R142 ;  /* 0x000000029b0c7825 */ /* 0x000fc400078e028e */
[----:B------:R-:W5:Y:S02]  /*52d0*/  LDG.E.U16 R11, desc[UR20][R10.64] ;  /* 0x000000140a0b7981 */ /* 0x000f64000c1e1500 */
[C---:B------:R-:W-:Y:S02]  /*52e0*/  IMAD.WIDE R14, R155.reuse, 0x2, R140 ;  /* 0x000000029b0e7825 */ /* 0x040fe400078e028c */
[----:B------:R-:W5:Y:S02]  /*52f0*/  LDG.E.U16 R13, desc[UR20][R12.64] ;  /* 0x000000140c0d7981 */ /* 0x000f64000c1e1500 */
[C---:B------:R-:W-:Y:S02]  /*5300*/  IMAD.WIDE R16, R155.reuse, 0x2, R138 ;  /* 0x000000029b107825 */ /* 0x040fe400078e028a */
[----:B------:R-:W5:Y:S02]  /*5310*/  LDG.E.U16 R15, desc[UR20][R14.64] ;  /* 0x000000140e0f7981 */ /* 0x000f64000c1e1500 */
[----:B------:R-:W-:-:S02]  /*5320*/  IMAD.WIDE R18, R155, 0x2, R136 ;  /* 0x000000029b127825 */ /* 0x000fc400078e0288 */
[----:B------:R-:W5:Y:S04]  /*5330*/  LDG.E.U16 R17, desc[UR20][R16.64] ;  /* 0x0000001410117981 */ /* 0x000f68000c1e1500 */
[----:B------:R-:W5:Y:S01]  /*5340*/  LDG.E.U16 R19, desc[UR20][R18.64] ;  /* 0x0000001412137981 */ /* 0x000f62000c1e1500 */
[----:B------:R-:W-:Y:S02]  /*5350*/  UMOV UR44, 0x1 ;  /* 0x00000001002c7882 */ /* 0x000fe40000000000 */
[----:B------:R-:W-:-:S04]  /*5360*/  @!UP0 UIADD3 UR44, UPT, UPT, -UR44, 0x100000, URZ ;  /* 0x001000002c2c8890 */ /* 0x000fc8000fffe1ff */
[----:B------:R-:W-:Y:S02]  /*5370*/  @!UP0 USHF.L.U32 UR45, UR44, 0xb, URZ ;  /* 0x0000000b2c2d8899 */ /* 0x000fe400080006ff */
[----:B------:R-:W-:Y:S01]  /*5380*/  @!UP0 USHF.L.U32 UR44, UR44, 0x1, URZ ;  /* 0x000000012c2c8899 */ /* 0x000fe200080006ff */
[----:B------:R-:W-:Y:S01]  /*5390*/  VOTEU.ALL UP2, P1 ;  /* 0x0000000000ff7886 */ /* 0x000fe20000840000 */
[----:B--2---:R0:W-:Y:S04]  /*53a0*/  STS.U16 [R2+UR5+0x3000], R5 ;  /* 0x0030000502007988 */ /* 0x0041e80008000405 */
[----:B---3--:R0:W-:Y:S04]  /*53b0*/  STS.U16 [R2+UR5+0x3200], R7 ;  /* 0x0032000702007988 */ /* 0x0081e80008000405 */
[----:B----4-:R0:W-:Y:S04]  /*53c0*/  STS.U16 [R2+UR5+0x3400], R9 ;  /* 0x0034000902007988 */ /* 0x0101e80008000405 */
[----:B-----5:R0:W-:Y:S04]  /*53d0*/  STS.U16 [R2+UR5+0x3600], R11 ;  /* 0x0036000b02007988 */ /* 0x0201e80008000405 */
[----:B------:R0:W-:Y:S04]  /*53e0*/  STS.U16 [R2+UR5+0x3800], R13 ;  /* 0x0038000d02007988 */ /* 0x0001e80008000405 */
[----:B------:R0:W-:Y:S04]  /*53f0*/  STS.U16 [R2+UR5+0x3a00], R15 ;  /* 0x003a000f02007988 */ /* 0x0001e80008000405 */
[----:B------:R0:W-:Y:S04]  /*5400*/  STS.U16 [R2+UR5+0x3c00], R17 ;  /* 0x003c001102007988 */ /* 0x0001e80008000405 */
[----:B------:R0:W-:Y:S01]  /*5410*/  STS.U16 [R2+UR5+0x3e00], R19 ;  /* 0x003e001302007988 */ /* 0x0001e20008000405 */
[----:B------:R1:W-:Y:S06]  /*5420*/  MEMBAR.ALL.CTA ;  /* 0x0000000000007992 */ /* 0x0003ec0000008000 */
[----:B-1----:R-:W-:Y:S04]  /*5430*/  FENCE.VIEW.ASYNC.S ;  /* 0x00000000000073c6 */ /* 0x002fe80000000000 */
[----:B------:R-:W1:Y:S02]  /*5440*/  FENCE.VIEW.ASYNC.S ;  /* 0x00000000000073c6 */ /* 0x000e640000000000 */
[----:B-1----:R0:W1:Y:S02]  /*5450*/  @!UP2 SYNCS.EXCH.64 URZ, [UR5+0x5010], UR44 ;  /* 0x0050102c05ffa5b2 */ /* 0x0020640008000100 */
[----:B-1----:R-:W-:Y:S06]  /*5460*/  BAR.SYNC.DEFER_BLOCKING 0x0 ;  /* 0x0000000000007b1d */ /* 0x002fec0000010000 */
[----:B0-----:R-:W-:Y:S05]  /*5470*/  BRA.U UP1, `(.L_x_13) ;  /* 0x0000000101387547 */ /* 0x001fea000b800000 */
[----:B------:R-:W-:Y:S02]  /*5480*/  UIADD3 UR16, UPT, UPT, UR7, 0xa0, URZ ;  /* 0x000000a007107890 */ /* 0x000fe4000fffe0ff */
[----:B------:R-:W-:Y:S01]  /*5490*/  UIADD3 UR44, UPT, UPT, UR5, 0x5010, URZ ;  /* 0x00005010052c7890 */ /* 0x000fe2000fffe0ff */
[----:B------:R-:W-:Y:S01]  /*54a0*/  UMOV UR46, UR17 ;  /* 0x00000011002e7c82 */ /* 0x000fe20008000000 */
[----:B------:R-:W-:Y:S01]  /*54b0*/  UMOV UR47, 0x40004040 ;  /* 0x40004040002f7882 */ /* 0x000fe20000000000 */
[----:B------:R-:W-:Y:S01]  /*54c0*/  UMOV UR48, 0x0 ;  /* 0x0000000000307882 */ /* 0x000fe20000000000 */
[----:B------:R-:W-:Y:S01]  /*54d0*/  UMOV UR49, 0x8208010 ;  /* 0x0820801000317882 */ /* 0x000fe20000000000 */
[----:B------:R-:W-:Y:S01]  /*54e0*/  UMOV UR45, URZ ;  /* 0x000000ff002d7c82 */ /* 0x000fe20008000000 */
[----:B------:R-:W-:Y:S01]  /*54f0*/  UMOV UR50, 0x0 ;  /* 0x0000000000327882 */ /* 0x000fe20000000000 */
[----:B------:R-:W-:Y:S01]  /*5500*/  UMOV UR51, 0x8208010 ;  /* 0x0820801000337882 */ /* 0x000fe20000000000 */
[----:B------:R0:W-:Y:S01]  /*5510*/  UTCHMMA gdesc[UR46], gdesc[UR30], tmem[UR10], tmem[UR48], idesc[UR49], !UPT ;  /* 0x00ff301e2e0075ea */ /* 0x0001e2000f80000a */
[----:B------:R-:W-:Y:S01]  /*5520*/  UMOV UR44, UR44 ;  /* 0x0000002c002c7c82 */ /* 0x000fe20008000000 */
[----:B------:R0:W-:Y:S01]  /*5530*/  UTCHMMA gdesc[UR28], gdesc[UR30], tmem[UR16], tmem[UR50], idesc[UR51], !UPT ;  /* 0x00ff321e1c0075ea */ /* 0x0001e2000f800010 */
[----:B------:R0:W-:Y:S01]  /*5540*/  UTCBAR [UR44], URZ ;  /* 0x000000ff2c0073e9 */ /* 0x0001e200080000ff */
[----:B------:R-:W-:-:S02]  /*5550*/  NOP ;  /* 0x0000000000007918 */ /* 0x000fc40000000000 */
.L_x_13:
[----:B------:R-:W1:Y:S02]  /*5560*/  SYNCS.PHASECHK.TRANS64.TRYWAIT P2, [UR5+0x5010], RZ ;  /* 0x005010ffff0075a7 */ /* 0x000e640008041105 */
[----:B-1----:R-:W-:Y:S05]  /*5570*/  @!P2 BRA `(.L_x_14) ;  /* 0x000000480030a947 */ /* 0x002fea0003800000 */
.L_x_23:
[----:B------:R-:W-:Y:S06]  /*5580*/  BAR.SYNC.DEFER_BLOCKING 0x0 ;  /* 0x0000000000007b1d */ /* 0x000fec0000010000 */
[----:B------:R-:W1:Y:S01]  /*5590*/  LDTM.x128 R4, tmem[UR11] ;  /* 0x0000000b000479ee */ /* 0x000e6200083c0000 */
[----:B------:R-:W2:Y:S01]  /*55a0*/  @!P1 SYNCS.CCTL.IV [UR5+0x5010] ;  /* 0x00501000ff0099b1 */ /* 0x000ea20008000005 */
[----:B------:R-:W-:Y:S01]  /*55b0*/  NOP ;  /* 0x0000000000007918 */ /* 0x000fe20000000000 */
[----:B-1----:R-:W-:Y:S01]  /*55c0*/  FMUL R135, R4, UR12 ;  /* 0x0000000c04877c20 */ /* 0x002fe20008400000 */
[----:B------:R-:W-:Y:S01]  /*55d0*/  FMUL R174, R5, UR12 ;  /* 0x0000000c05ae7c20 */ /* 0x000fe20008400000 */
[----:B------:R-:W-:Y:S01]  /*55e0*/  FMUL R173, R6, UR12 ;  /* 0x0000000c06ad7c20 */ /* 0x000fe20008400000 */
[----:B------:R-:W-:Y:S01]  /*55f0*/  FMUL R175, R7, UR12 ;  /* 0x0000000c07af7c20 */ /* 0x000fe20008400000 */
        /* <DEDUP_REMOVED lines=187> */
[----:B------:R-:W-:-:S05]  /*61b0*/  FMNMX3 R135, R135, R173, R172, !PT ;  /* 0x000000ad87877276 */ /* 0x000fca00078000ac */
[--C-:B------:R-:W-:Y:S01]  /*61c0*/  FFMA R7, R7, UR12, -R135.reuse ;  /* 0x0000000c07077c23 */ /* 0x100fe20008000887 */
[--C-:B------:R-:W-:Y:S01]  /*61d0*/  FFMA R5, R5, UR12, -R135.reuse ;  /* 0x0000000c05057c23 */ /* 0x100fe20008000887 */
[--C-:B------:R-:W-:Y:S01]  /*61e0*/  FFMA R6, R6, UR12, -R135.reuse ;  /* 0x0000000c06067c23 */ /* 0x100fe20008000887 */
[--C-:B------:R-:W-:Y:S01]  /*61f0*/  FFMA R17, R17, UR12, -R135.reuse ;  /* 0x0000000c11117c23 */ /* 0x100fe20008000887 */
[----:B------:R-:W-:Y:S01]  /*6200*/  FMUL R174, R7, 1.4426950216293334961 ;  /* 0x3fb8aa3b07ae7820 */ /* 0x000fe20000400000 */
[----:B------:R-:W-:Y:S01]  /*6210*/  FMUL R173, R5, 1.4426950216293334961 ;  /* 0x3fb8aa3b05ad7820 */ /* 0x000fe20000400000 */
[--C-:B------:R-:W-:Y:S01]  /*6220*/  FFMA R13, R13, UR12, -R135.reuse ;  /* 0x0000000c0d0d7c23 */ /* 0x100fe20008000887 */
[----:B------:R-:W-:Y:S01]  /*6230*/  FMUL R5, R6, 1.4426950216293334961 ;  /* 0x3fb8aa3b06057820 */ /* 0x000fe20000400000 */
[--C-:B------:R-:W-:Y:S01]  /*6240*/  FFMA R16, R16, UR12, -R135.reuse ;  /* 0x0000000c10107c23 */ /* 0x100fe20008000887 */
[--C-:B------:R-:W-:Y:S01]  /*6250*/  FFMA R6, R8, UR12, -R135.reuse ;  /* 0x0000000c08067c23 */ /* 0x100fe20008000887 */
[----:B------:R-:W-:Y:S01]  /*6260*/  FMUL R175, R17, 1.4426950216293334961 ;  /* 0x3fb8aa3b11af7820 */ /* 0x000fe20000400000 */
        /* <DEDUP_REMOVED lines=8> */
[----:B------:R-:W-:Y:S01]  /*62f0*/  FMUL R7, R10, 1.4426950216293334961 ;  /* 0x3fb8aa3b0a077820 */ /* 0x000fe20000400000 */
[----:B-1----:R-:W-:Y:S01]  /*6300*/  FMUL R174, R13, 1.4426950216293334961 ;  /* 0x3fb8aa3b0dae7820 */ /* 0x002fe20000400000 */
[----:B------:R-:W-:Y:S01]  /*6310*/  FMUL R13, R16, 1.4426950216293334961 ;  /* 0x3fb8aa3b100d7820 */ /* 0x000fe20000400000 */
[--C-:B------:R-:W-:Y:S01]  /*6320*/  FFMA R16, R18, UR12, -R135.reuse ;  /* 0x0000000c12107c23 */ /* 0x100fe20008000887 */
[--C-:B------:R-:W-:Y:S01]  /*6330*/  FFMA R38, R38, UR12, -R135.reuse ;  /* 0x0000000c26267c23 */ /* 0x100fe20008000887 */
[----:B------:R1:W-:Y:S01]  /*6340*/  MUFU.EX2 R18, R175 ;  /* 0x000000af00127308 */ /* 0x0003e20000000800 */
[----:B------:R-:W-:Y:S01]  /*6350*/  FMUL R10, R11, 1.4426950216293334961 ;  /* 0x3fb8aa3b0b0a7820 */ /* 0x000fe20000400000 */
[--C-:B------:R-:W-:Y:S01]  /*6360*/  FFMA R21, R21, UR12, -R135.reuse ;  /* 0x0000000c15157c23 */ /* 0x100fe20008000887 */
[----:B------:R-:W-:Y:S01]  /*6370*/  FMUL R11, R12, 1.4426950216293334961 ;  /* 0x3fb8aa3b0c0b7820 */ /* 0x000fe20000400000 */
[--C-:B------:R-:W-:Y:S01]  /*6380*/  FFMA R12, R14, UR12, -R135.reuse ;  /* 0x0000000c0e0c7c23 */ /* 0x100fe20008000887 */
[----:B------:R-:W-:Y:S01]  /*6390*/  FMUL R29, R29, 1.4426950216293334961 ;  /* 0x3fb8aa3b1d1d7820 */ /* 0x000fe20000400000 */
[--C-:B------:R-:W-:Y:S01]  /*63a0*/  FFMA R30, R30, UR12, -R135.reuse ;  /* 0x0000000c1e1e7c23 */ /* 0x100fe20008000887 */
[----:B------:R-:W-:Y:S01]  /*63b0*/  FMUL R181, R37, 1.4426950216293334961 ;  /* 0x3fb8aa3b25b57820 */ /* 0x000fe20000400000 */
[----:B------:R3:W-:Y:S01]  /*63c0*/  MUFU.EX2 R14, R174 ;  /* 0x000000ae000e7308 */ /* 0x0007e20000000800 */
[----:B-1----:R-:W-:Y:S01]  /*63d0*/  FMUL R175, R25, 1.4426950216293334961 ;  /* 0x3fb8aa3b19af7820 */ /* 0x002fe20000400000 */
[----:B------:R-:W-:Y:S01]  /*63e0*/  FMUL R25, R28, 1.4426950216293334961 ;  /* 0x3fb8aa3b1c197820 */ /* 0x000fe20000400000 */
[--C-:B------:R-:W-:Y:S01]  /*63f0*/  FFMA R28, R40, UR12, -R135.reuse ;  /* 0x0000000c281c7c23 */ /* 0x100fe20008000887 */
[--C-:B------:R-:W-:Y:S01]  /*6400*/  FFMA R20, R20, UR12, -R135.reuse ;  /* 0x0000000c14147c23 */ /* 0x100fe20008000887 */
[----:B------:R-:W-:Y:S01]  /*6410*/  FMUL R37, R38, 1.4426950216293334961 ;  /* 0x3fb8aa3b26257820 */ /* 0x000fe20000400000 */
[--C-:B------:R-:W-:Y:S01]  /*6420*/  FFMA R39, R39, UR12, -R135.reuse ;  /* 0x0000000c27277c23 */ /* 0x100fe20008000887 */
[----:B------:R-:W-:Y:S01]  /*6430*/  FMUL R38, R28, 1.4426950216293334961 ;  /* 0x3fb8aa3b1c267820 */ /* 0x000fe20000400000 */
[--C-:B------:R-:W-:Y:S01]  /*6440*/  FFMA R42, R42, UR12, -R135.reuse ;  /* 0x0000000c2a2a7c23 */ /* 0x100fe20008000887 */
[----:B---3--:R-:W-:Y:S01]  /*6450*/  FMUL R174, R21, 1.4426950216293334961 ;  /* 0x3fb8aa3b15ae7820 */ /* 0x008fe20000400000 */
[--C-:B------:R-:W-:Y:S01]  /*6460*/  FFMA R28, R44, UR12, -R135.reuse ;  /* 0x0000000c2c1c7c23 */ /* 0x100fe20008000887 */
[----:B------:R1:W-:Y:S01]  /*6470*/  MUFU.EX2 R176, R29 ;  /* 0x0000001d00b07308 */ /* 0x0003e20000000800 */
[----:B------:R-:W-:Y:S01]  /*6480*/  FMUL R30, R30, 1.4426950216293334961 ;  /* 0x3fb8aa3b1e1e7820 */ /* 0x000fe20000400000 */
[----:B------:R-:W-:Y:S01]  /*6490*/  FMUL R17, R20, 1.4426950216293334961 ;  /* 0x3fb8aa3b14117820 */ /* 0x000fe20000400000 */
[--C-:B------:R-:W-:Y:S01]  /*64a0*/  FFMA R43, R43, UR12, -R135.reuse ;  /* 0x0000000c2b2b7c23 */ /* 0x100fe20008000887 */
[--C-:B------:R-:W-:Y:S01]  /*64b0*/  FFMA R20, R22, UR12, -R135.reuse ;  /* 0x0000000c16147c23 */ /* 0x100fe20008000887 */
[--C-:B------:R-:W-:Y:S01]  /*64c0*/  FFMA R45, R45, UR12, -R135.reuse ;  /* 0x0000000c2d2d7c23 */ /* 0x100fe20008000887 */
[--C-:B------:R-:W-:Y:S01]  /*64d0*/  FFMA R46, R46, UR12, -R135.reuse ;  /* 0x0000000c2e2e7c23 */ /* 0x100fe20008000887 */
[--C-:B------:R-:W-:Y:S01]  /*64e0*/  FFMA R47, R47, UR12, -R135.reuse ;  /* 0x0000000c2f2f7c23 */ /* 0x100fe20008000887 */
[----:B------:R-:W-:Y:S01]  /*64f0*/  MUFU.EX2 R22, R174 ;  /* 0x000000ae00167308 */ /* 0x000fe20000000800 */
[----:B-1----:R-:W-:Y:S01]  /*6500*/  FMUL R29, R39, 1.4426950216293334961 ;  /* 0x3fb8aa3b271d7820 */ /* 0x002fe20000400000 */
[----:B------:R-:W-:Y:S01]  /*6510*/  FMUL R39, R42, 1.4426950216293334961 ;  /* 0x3fb8aa3b2a277820 */ /* 0x000fe20000400000 */
[----:B------:R-:W-:Y:S01]  /*6520*/  FMUL R42, R28, 1.4426950216293334961 ;  /* 0x3fb8aa3b1c2a7820 */ /* 0x000fe20000400000 */
[--C-:B------:R-:W-:Y:S01]  /*6530*/  FFMA R28, R48, UR12, -R135.reuse ;  /* 0x0000000c301c7c23 */ /* 0x100fe20008000887 */
        /* <DEDUP_REMOVED lines=11> */
[----:B------:R3:W-:Y:S01]  /*65f0*/  MUFU.EX2 R40, R29 ;  /* 0x0000001d00287308 */ /* 0x0007e20000000800 */
[----:B-1----:R-:W-:Y:S01]  /*6600*/  FMUL R30, R43, 1.4426950216293334961 ;  /* 0x3fb8aa3b2b1e7820 */ /* 0x002fe20000400000 */
[----:B------:R-:W-:Y:S01]  /*6610*/  FMUL R43, R45, 1.4426950216293334961 ;  /* 0x3fb8aa3b2d2b7820 */ /* 0x000fe20000400000 */
[----:B------:R-:W-:Y:S01]  /*6620*/  FMUL R45, R46, 1.4426950216293334961 ;  /* 0x3fb8aa3b2e2d7820 */ /* 0x000fe20000400000 */
[----:B------:R-:W-:Y:S01]  /*6630*/  FMUL R46, R28, 1.4426950216293334961 ;  /* 0x3fb8aa3b1c2e7820 */ /* 0x000fe20000400000 */
[--C-:B------:R-:W-:Y:S01]  /*6640*/  FFMA R28, R52, UR12, -R135.reuse ;  /* 0x0000000c341c7c23 */ /* 0x100fe20008000887 */
[--C-:B------:R-:W-:Y:S01]  /*6650*/  FFMA R24, R24, UR12, -R135.reuse ;  /* 0x0000000c18187c23 */ /* 0x100fe20008000887 */
[--C-:B------:R-:W-:Y:S01]  /*6660*/  FFMA R4, R4, UR12, -R135.reuse ;  /* 0x0000000c04047c23 */ /* 0x100fe20008000887 */
[----:B------:R1:W-:Y:S01]  /*6670*/  MUFU.EX2 R44, R30 ;  /* 0x0000001e002c7308 */ /* 0x0003e20000000800 */
[----:B------:R-:W-:Y:S01]  /*6680*/  FMUL R28, R28, 1.4426950216293334961 ;  /* 0x3fb8aa3b1c1c7820 */ /* 0x000fe20000400000 */
[----:B---3--:R-:W-:Y:S01]  /*6690*/  FMUL R29, R47, 1.4426950216293334961 ;  /* 0x3fb8aa3b2f1d7820 */ /* 0x008fe20000400000 */
[----:B------:R-:W-:Y:S01]  /*66a0*/  FMUL R47, R50, 1.4426950216293334961 ;  /* 0x3fb8aa3b322f7820 */ /* 0x000fe20000400000 */
[----:B------:R-:W-:Y:S01]  /*66b0*/  FMUL R21, R23, 1.4426950216293334961 ;  /* 0x3fb8aa3b17157820 */ /* 0x000fe20000400000 */
[----:B------:R-:W-:Y:S01]  /*66c0*/  FMUL R31, R31, 1.4426950216293334961 ;  /* 0x3fb8aa3b1f1f7820 */ /* 0x000fe20000400000 */
[----:B------:R-:W-:Y:S01]  /*66d0*/  FMUL R23, R24, 1.4426950216293334961 ;  /* 0x3fb8aa3b18177820 */ /* 0x000fe20000400000 */
[--C-:B------:R-:W-:Y:S01]  /*66e0*/  FFMA R32, R32, UR12, -R135.reuse ;  /* 0x0000000c20207c23 */ /* 0x100fe20008000887 */
[----:B------:R3:W-:Y:S01]  /*66f0*/  MUFU.EX2 R50, R28 ;  /* 0x0000001c00327308 */ /* 0x0007e20000000800 */
[----:B-1----:R-:W-:Y:S01]  /*6700*/  FMUL R30, R51, 1.4426950216293334961 ;  /* 0x3fb8aa3b331e7820 */ /* 0x002fe20000400000 */
[----:B------:R-:W-:Y:S01]  /*6710*/  FMUL R51, R54, 1.4426950216293334961 ;  /* 0x3fb8aa3b36337820 */ /* 0x000fe20000400000 */
[----:B------:R-:W-:Y:S01]  /*6720*/  FMUL R54, R55, 1.4426950216293334961 ;  /* 0x3fb8aa3b37367820 */ /* 0x000fe20000400000 */
[----:B------:R-:W-:Y:S01]  /*6730*/  FMUL R55, R56, 1.4426950216293334961 ;  /* 0x3fb8aa3b38377820 */ /* 0x000fe20000400000 */
[--C-:B------:R-:W-:Y:S01]  /*6740*/  FFMA R24, R26, UR12, -R135.reuse ;  /* 0x0000000c1a187c23 */ /* 0x100fe20008000887 */
[----:B------:R-:W-:Y:S01]  /*6750*/  FMUL R4, R4, 1.4426950216293334961 ;  /* 0x3fb8aa3b04047820 */ /* 0x000fe20000400000 */
[----:B------:R-:W-:Y:S01]  /*6760*/  FMUL R32, R32, 1.4426950216293334961 ;  /* 0x3fb8aa3b20207820 */ /* 0x000fe20000400000 */
[----:B------:R1:W-:Y:S01]  /*6770*/  MUFU.EX2 R48, R29 ;  /* 0x0000001d00307308 */ /* 0x0003e20000000800 */
[--C-:B---3--:R-:W-:Y:S01]  /*6780*/  FFMA R28, R58, UR12, -R135.reuse ;  /* 0x0000000c3a1c7c23 */ /* 0x108fe20008000887 */
[----:B------:R-:W-:Y:S01]  /*6790*/  FMUL R6, R6, 1.4426950216293334961 ;  /* 0x3fb8aa3b06067820 */ /* 0x000fe20000400000 */
[--C-:B------:R-:W-:Y:S01]  /*67a0*/  FFMA R9, R9, UR12, -R135.reuse ;  /* 0x0000000c09097c23 */ /* 0x100fe20008000887 */
[----:B------:R-:W-:Y:S01]  /*67b0*/  FMUL R12, R12, 1.4426950216293334961 ;  /* 0x3fb8aa3b0c0c7820 */ /* 0x000fe20000400000 */
[----:B------:R-:W-:Y:S01]  /*67c0*/  FMUL R56, R28, 1.4426950216293334961 ;  /* 0x3fb8aa3b1c387820 */ /* 0x000fe20000400000 */
[--C-:B------:R-:W-:Y:S01]  /*67d0*/  FFMA R28, R62, UR12, -R135.reuse ;  /* 0x0000000c3e1c7c23 */ /* 0x100fe20008000887 */
[----:B------:R-:W-:Y:S01]  /*67e0*/  FMUL R9, R9, 1.4426950216293334961 ;  /* 0x3fb8aa3b09097820 */ /* 0x000fe20000400000 */
[----:B------:R3:W-:Y:S01]  /*67f0*/  MUFU.EX2 R52, R30 ;  /* 0x0000001e00347308 */ /* 0x0007e20000000800 */
[----:B-1----:R-:W-:Y:S01]  /*6800*/  FMUL R29, R57, 1.4426950216293334961 ;  /* 0x3fb8aa3b391d7820 */ /* 0x002fe20000400000 */
[----:B------:R-:W-:Y:S01]  /*6810*/  FMUL R28, R28, 1.4426950216293334961 ;  /* 0x3fb8aa3b1c1c7820 */ /* 0x000fe20000400000 */
[----:B------:R-:W-:Y:S01]  /*6820*/  FMUL R57, R60, 1.4426950216293334961 ;  /* 0x3fb8aa3b3c397820 */ /* 0x000fe20000400000 */
[--C-:B------:R-:W-:Y:S01]  /*6830*/  FFMA R15, R15, UR12, -R135.reuse ;  /* 0x0000000c0f0f7c23 */ /* 0x100fe20008000887 */
[--C-:B------:R-:W-:Y:S01]  /*6840*/  FFMA R33, R33, UR12, -R135.reuse ;  /* 0x0000000c21217c23 */ /* 0x100fe20008000887 */
[----:B------:R-:W-:Y:S01]  /*6850*/  FMUL R16, R16, 1.4426950216293334961 ;  /* 0x3fb8aa3b10107820 */ /* 0x000fe20000400000 */
[--C-:B------:R-:W-:Y:S01]  /*6860*/  FFMA R19, R19, UR12, -R135.reuse ;  /* 0x0000000c13137c23 */ /* 0x100fe20008000887 */
[----:B------:R1:W-:Y:S01]  /*6870*/  MUFU.EX2 R60, R28 ;  /* 0x0000001c003c7308 */ /* 0x0003e20000000800 */
[----:B---3--:R-:W-:Y:S01]  /*6880*/  FMUL R30, R61, 1.4426950216293334961 ;  /* 0x3fb8aa3b3d1e7820 */ /* 0x008fe20000400000 */
[----:B------:R-:W-:Y:S01]  /*6890*/  FMUL R15, R15, 1.4426950216293334961 ;  /* 0x3fb8aa3b0f0f7820 */ /* 0x000fe20000400000 */
[----:B------:R-:W-:Y:S01]  /*68a0*/  FMUL R33, R33, 1.4426950216293334961 ;  /* 0x3fb8aa3b21217820 */ /* 0x000fe20000400000 */
[----:B------:R-:W-:Y:S01]  /*68b0*/  FMUL R19, R19, 1.4426950216293334961 ;  /* 0x3fb8aa3b13137820 */ /* 0x000fe20000400000 */
[----:B------:R-:W-:Y:S01]  /*68c0*/  FMUL R20, R20, 1.4426950216293334961 ;  /* 0x3fb8aa3b14147820 */ /* 0x000fe20000400000 */
[----:B------:R-:W-:Y:S01]  /*68d0*/  FMUL R24, R24, 1.4426950216293334961 ;  /* 0x3fb8aa3b18187820 */ /* 0x000fe20000400000 */
[--C-:B------:R-:W-:Y:S01]  /*68e0*/  FFMA R27, R27, UR12, -R135.reuse ;  /* 0x0000000c1b1b7c23 */ /* 0x100fe20008000887 */
[----:B------:R3:W-:Y:S01]  /*68f0*/  MUFU.EX2 R58, R29 ;  /* 0x0000001d003a7308 */ /* 0x0007e20000000800 */
[--C-:B-1----:R-:W-:Y:S01]  /*6900*/  FFMA R28, R72, UR12, -R135.reuse ;  /* 0x0000000c481c7c23 */ /* 0x102fe20008000887 */
[--C-:B------:R-:W-:Y:S01]  /*6910*/  FFMA R34, R34, UR12, -R135.reuse ;  /* 0x0000000c22227c23 */ /* 0x100fe20008000887 */
[----:B------:R-:W-:Y:S01]  /*6920*/  FMUL R27, R27, 1.4426950216293334961 ;  /* 0x3fb8aa3b1b1b7820 */ /* 0x000fe20000400000 */
[--C-:B------:R-:W-:Y:S01]  /*6930*/  FFMA R64, R64, UR12, -R135.reuse ;  /* 0x0000000c40407c23 */ /* 0x100fe20008000887 */
[--C-:B------:R-:W-:Y:S01]  /*6940*/  FFMA R65, R65, UR12, -R135.reuse ;  /* 0x0000000c41417c23 */ /* 0x100fe20008000887 */
[----:B------:R-:W-:Y:S01]  /*6950*/  FMUL R34, R34, 1.4426950216293334961 ;  /* 0x3fb8aa3b22227820 */ /* 0x000fe20000400000 */
[--C-:B------:R-:W-:Y:S01]  /*6960*/  FFMA R66, R66, UR12, -R135.reuse ;  /* 0x0000000c42427c23 */ /* 0x100fe20008000887 */
[----:B------:R1:W-:Y:S01]  /*6970*/  MUFU.EX2 R62, R30 ;  /* 0x0000001e003e7308 */ /* 0x0003e20000000800 */
[----:B---3--:R-:W-:Y:S01]  /*6980*/  FMUL R29, R28, 1.4426950216293334961 ;  /* 0x3fb8aa3b1c1d7820 */ /* 0x008fe20000400000 */
[--C-:B------:R-:W-:Y:S01]  /*6990*/  FFMA R28, R73, UR12, -R135.reuse ;  /* 0x0000000c491c7c23 */ /* 0x100fe20008000887 */
[--C-:B------:R-:W-:Y:S01]  /*69a0*/  FFMA R67, R67, UR12, -R135.reuse ;  /* 0x0000000c43437c23 */ /* 0x100fe20008000887 */
[--C-:B------:R-:W-:Y:S01]  /*69b0*/  FFMA R69, R69, UR12, -R135.reuse ;  /* 0x0000000c45457c23 */ /* 0x100fe20008000887 */
[--C-:B------:R-:W-:Y:S01]  /*69c0*/  FFMA R36, R36, UR12, -R135.reuse ;  /* 0x0000000c24247c23 */ /* 0x100fe20008000887 */
[--C-:B------:R-:W-:Y:S01]  /*69d0*/  FFMA R41, R41, UR12, -R135.reuse ;  /* 0x0000000c29297c23 */ /* 0x100fe20008000887 */
[--C-:B------:R-:W-:Y:S01]  /*69e0*/  FFMA R49, R49, UR12, -R135.reuse ;  /* 0x0000000c31317c23 */ /* 0x100fe20008000887 */
[----:B------:R-:W-:Y:S01]  /*69f0*/  MUFU.EX2 R26, R175 ;  /* 0x000000af001a7308 */ /* 0x000fe20000000800 */
[----:B-1----:R-:W-:Y:S01]  /*6a00*/  FMUL R30, R28, 1.4426950216293334961 ;  /* 0x3fb8aa3b1c1e7820 */ /* 0x002fe20000400000 */
[--C-:B------:R-:W-:Y:S01]  /*6a10*/  FFMA R28, R74, UR12, -R135.reuse ;  /* 0x0000000c4a1c7c23 */ /* 0x100fe20008000887 */
[--C-:B------:R-:W-:Y:S01]  /*6a20*/  FFMA R53, R53, UR12, -R135.reuse ;  /* 0x0000000c35357c23 */ /* 0x100fe20008000887 */
[--C-:B------:R-:W-:Y:S01]  /*6a30*/  FFMA R59, R59, UR12, -R135.reuse ;  /* 0x0000000c3b3b7c23 */ /* 0x100fe20008000887 */
[--C-:B------:R-:W-:Y:S01]  /*6a40*/  FFMA R63, R63, UR12, -R135.reuse ;  /* 0x0000000c3f3f7c23 */ /* 0x100fe20008000887 */
[----:B------:R-:W-:Y:S01]  /*6a50*/  FMUL R61, R64, 1.4426950216293334961 ;  /* 0x3fb8aa3b403d7820 */ /* 0x000fe20000400000 */
[--C-:B------:R-:W-:Y:S01]  /*6a60*/  FFMA R68, R68, UR12, -R135.reuse ;  /* 0x0000000c44447c23 */ /* 0x100fe20008000887 */
[----:B------:R1:W-:Y:S01]  /*6a70*/  MUFU.EX2 R175, R31 ;  /* 0x0000001f00af7308 */ /* 0x0003e20000000800 */
[--C-:B------:R-:W-:Y:S01]  /*6a80*/  FFMA R70, R70, UR12, -R135.reuse ;  /* 0x0000000c46467c23 */ /* 0x100fe20008000887 */
[--C-:B------:R-:W-:Y:S01]  /*6a90*/  FFMA R92, R92, UR12, -R135.reuse ;  /* 0x0000000c5c5c7c23 */ /* 0x100fe20008000887 */
[----:B------:R-:W-:Y:S01]  /*6aa0*/  FMUL R64, R65, 1.4426950216293334961 ;  /* 0x3fb8aa3b41407820 */ /* 0x000fe20000400000 */
[--C-:B------:R-:W-:Y:S01]  /*6ab0*/  FFMA R35, R35, UR12, -R135.reuse ;  /* 0x0000000c23237c23 */ /* 0x100fe20008000887 */
[----:B------:R-:W-:Y:S01]  /*6ac0*/  FMUL R65, R66, 1.4426950216293334961 ;  /* 0x3fb8aa3b42417820 */ /* 0x000fe20000400000 */
        /* <DEDUP_REMOVED lines=9> */
[----:B------:R-:W-:Y:S01]  /*6b60*/  FMUL R184, R69, 1.4426950216293334961 ;  /* 0x3fb8aa3b45b87820 */ /* 0x000fe20000400000 */
[----:B------:R-:W1:Y:S01]  /*6b70*/  MUFU.EX2 R173, R173 ;  /* 0x000000ad00ad7308 */ /* 0x000e620000000800 */
[----:B------:R-:W-:Y:S01]  /*6b80*/  FMUL R36, R36, 1.4426950216293334961 ;  /* 0x3fb8aa3b24247820 */ /* 0x000fe20000400000 */
[----:B------:R-:W-:Y:S01]  /*6b90*/  FMUL R41, R41, 1.4426950216293334961 ;  /* 0x3fb8aa3b29297820 */ /* 0x000fe20000400000 */
[----:B------:R-:W-:Y:S01]  /*6ba0*/  FMUL R49, R49, 1.4426950216293334961 ;  /* 0x3fb8aa3b31317820 */ /* 0x000fe20000400000 */
[----:B------:R-:W-:Y:S01]  /*6bb0*/  FMUL R53, R53, 1.4426950216293334961 ;  /* 0x3fb8aa3b35357820 */ /* 0x000fe20000400000 */
[----:B------:R-:W-:Y:S01]  /*6bc0*/  FMUL R59, R59, 1.4426950216293334961 ;  /* 0x3fb8aa3b3b3b7820 */ /* 0x000fe20000400000 */
[----:B------:R-:W-:Y:S01]  /*6bd0*/  FMUL R63, R63, 1.4426950216293334961 ;  /* 0x3fb8aa3b3f3f7820 */ /* 0x000fe20000400000 */
[----:B------:R-:W-:Y:S01]  /*6be0*/  FMUL R67, R68, 1.4426950216293334961 ;  /* 0x3fb8aa3b44437820 */ /* 0x000fe20000400000 */
[----:B------:R3:W-:Y:S01]  /*6bf0*/  MUFU.EX2 R177, R32 ;  /* 0x0000002000b17308 */ /* 0x0007e20000000800 */
[----:B------:R-:W-:Y:S01]  /*6c00*/  FMUL R69, R70, 1.4426950216293334961 ;  /* 0x3fb8aa3b46457820 */ /* 0x000fe20000400000 */
[----:B------:R-:W-:Y:S01]  /*6c10*/  FMUL R92, R92, 1.4426950216293334961 ;  /* 0x3fb8aa3b5c5c7820 */ /* 0x000fe20000400000 */
[----:B------:R-:W-:Y:S01]  /*6c20*/  FMUL R35, R35, 1.4426950216293334961 ;  /* 0x3fb8aa3b23237820 */ /* 0x000fe20000400000 */
[----:B------:R-:W-:Y:S01]  /*6c30*/  FMUL R71, R71, 1.4426950216293334961 ;  /* 0x3fb8aa3b47477820 */ /* 0x000fe20000400000 */
[----:B------:R-:W-:Y:S01]  /*6c40*/  FMUL R77, R77, 1.4426950216293334961 ;  /* 0x3fb8aa3b4d4d7820 */ /* 0x000fe20000400000 */
[----:B------:R-:W-:Y:S01]  /*6c50*/  FMUL R80, R80, 1.4426950216293334961 ;  /* 0x3fb8aa3b50507820 */ /* 0x000fe20000400000 */
[----:B------:R-:W-:Y:S01]  /*6c60*/  FMUL R86, R86, 1.4426950216293334961 ;  /* 0x3fb8aa3b56567820 */ /* 0x000fe20000400000 */
[----:B------:R-:W4:Y:S01]  /*6c70*/  MUFU.EX2 R5, R5 ;  /* 0x0000000500057308 */ /* 0x000f220000000800 */
[----:B---3--:R-:W-:Y:S01]  /*6c80*/  FMUL R32, R28, 1.4426950216293334961 ;  /* 0x3fb8aa3b1c207820 */ /* 0x008fe20000400000 */
[--C-:B------:R-:W-:Y:S01]  /*6c90*/  FFMA R28, R76, UR12, -R135.reuse ;  /* 0x0000000c4c1c7c23 */ /* 0x100fe20008000887 */
[----:B------:R-:W-:Y:S01]  /*6ca0*/  FMUL R91, R91, 1.4426950216293334961 ;  /* 0x3fb8aa3b5b5b7820 */ /* 0x000fe20000400000 */
[----:B------:R-:W-:-:S02]  /*6cb0*/  FFMA R93, R93, UR12, -R135 ;  /* 0x0000000c5d5d7c23 */ /* 0x000fc40008000887 */
[----:B------:R-:W-:Y:S01]  /*6cc0*/  FMUL R183, R28, 1.4426950216293334961 ;  /* 0x3fb8aa3b1cb77820 */ /* 0x000fe20000400000 */
[--C-:B------:R-:W-:Y:S01]  /*6cd0*/  FFMA R28, R78, UR12, -R135.reuse ;  /* 0x0000000c4e1c7c23 */ /* 0x100fe20008000887 */
[----:B------:R3:W-:Y:S08]  /*6ce0*/  MUFU.EX2 R73, R29 ;  /* 0x0000001d00497308 */ /* 0x0007f00000000800 */
[----:B------:R-:W5:Y:S01]  /*6cf0*/  MUFU.EX2 R6, R6 ;  /* 0x0000000600067308 */ /* 0x000f620000000800 */
[----:B---3--:R-:W-:Y:S01]  /*6d00*/  FMUL R29, R28, 1.4426950216293334961 ;  /* 0x3fb8aa3b1c1d7820 */ /* 0x008fe20000400000 */
[----:B------:R-:W-:-:S04]  /*6d10*/  FFMA R28, R79, UR12, -R135 ;  /* 0x0000000c4f1c7c23 */ /* 0x000fc80008000887 */
[----:B------:R-:W-:Y:S01]  /*6d20*/  FMUL R186, R28, 1.4426950216293334961 ;  /* 0x3fb8aa3b1cba7820 */ /* 0x000fe20000400000 */
[----:B-1----:R-:W-:Y:S01]  /*6d30*/  FADD R28, R4, R173 ;  /* 0x000000ad041c7221 */ /* 0x002fe20000000000 */
[----:B------:R-:W1:Y:S08]  /*6d40*/  MUFU.EX2 R9, R9 ;  /* 0x0000000900097308 */ /* 0x000e700000000800 */
[----:B------:R-:W3:Y:S08]  /*6d50*/  MUFU.EX2 R7, R7 ;  /* 0x0000000700077308 */ /* 0x000ef00000000800 */
[----:B------:R4:W-:Y:S08]  /*6d60*/  MUFU.EX2 R75, R31 ;  /* 0x0000001f004b7308 */ /* 0x0009f00000000800 */
[----:B------:R-:W0:Y:S01]  /*6d70*/  MUFU.EX2 R10, R10 ;  /* 0x0000000a000a7308 */ /* 0x000e220000000800 */
[----:B----4-:R-:W-:Y:S01]  /*6d80*/  FADD R31, R5, R28 ;  /* 0x0000001c051f7221 */ /* 0x010fe20000000000 */
[----:B------:R-:W-:-:S03]  /*6d90*/  FFMA R28, R81, UR12, -R135 ;  /* 0x0000000c511c7c23 */ /* 0x000fc60008000887 */
[----:B------:R-:W-:-:S03]  /*6da0*/  FADD R31, R8, R31 ;  /* 0x0000001f081f7221 */ /* 0x000fc60000000000 */
[----:B------:R-:W4:Y:S08]  /*6db0*/  MUFU.EX2 R11, R11 ;  /* 0x0000000b000b7308 */ /* 0x000f300000000800 */
[----:B------:R5:W-:Y:S08]  /*6dc0*/  MUFU.EX2 R74, R30 ;  /* 0x0000001e004a7308 */ /* 0x000bf00000000800 */
[----:B------:R-:W0:Y:S01]  /*6dd0*/  MUFU.EX2 R12, R12 ;  /* 0x0000000c000c7308 */ /* 0x000e220000000800 */
[----:B-----5:R-:W-:-:S04]  /*6de0*/  FADD R30, R6, R31 ;  /* 0x0000001f061e7221 */ /* 0x020fc80000000000 */
[----:B-1----:R-:W-:-:S03]  /*6df0*/  FADD R30, R9, R30 ;  /* 0x0000001e091e7221 */ /* 0x002fc60000000000 */
[----:B------:R-:W1:Y:S01]  /*6e00*/  MUFU.EX2 R15, R15 ;  /* 0x0000000f000f7308 */ /* 0x000e620000000800 */
[----:B---3--:R-:W-:-:S07]  /*6e10*/  FADD R31, R7, R30 ;  /* 0x0000001e071f7221 */ /* 0x008fce0000000000 */
[----:B------:R0:W-:Y:S08]  /*6e20*/  MUFU.EX2 R76, R32 ;  /* 0x00000020004c7308 */ /* 0x0001f00000000800 */
[----:B------:R-:W3:Y:S01]  /*6e30*/  MUFU.EX2 R13, R13 ;  /* 0x0000000d000d7308 */ /* 0x000ee20000000800 */
[----:B0-----:R-:W-:-:S07]  /*6e40*/  FADD R32, R10, R31 ;  /* 0x0000001f0a207221 */ /* 0x001fce0000000000 */
[----:B------:R4:W-:Y:S08]  /*6e50*/  MUFU.EX2 R180, R33 ;  /* 0x0000002100b47308 */ /* 0x0009f00000000800 */
[----:B------:R0:W-:Y:S01]  /*6e60*/  MUFU.EX2 R79, R29 ;  /* 0x0000001d004f7308 */ /* 0x0001e20000000800 */
[----:B----4-:R-:W-:-:S04]  /*6e70*/  FADD R33, R11, R32 ;  /* 0x000000200b217221 */ /* 0x010fc80000000000 */
[----:B------:R-:W-:-:S03]  /*6e80*/  FADD R33, R14, R33 ;  /* 0x000000210e217221 */ /* 0x000fc60000000000 */
[----:B------:R-:W4:Y:S01]  /*6e90*/  MUFU.EX2 R16, R16 ;  /* 0x0000001000107308 */ /* 0x000f220000000800 */
[----:B0-----:R-:W-:Y:S01]  /*6ea0*/  FMUL R29, R28, 1.4426950216293334961 ;  /* 0x3fb8aa3b1c1d7820 */ /* 0x001fe20000400000 */
[----:B------:R-:W-:Y:S01]  /*6eb0*/  FFMA R28, R82, UR12, -R135 ;  /* 0x0000000c521c7c23 */ /* 0x000fe20008000887 */
[----:B------:R-:W-:-:S03]  /*6ec0*/  FADD R32, R12, R33 ;  /* 0x000000210c207221 */ /* 0x000fc60000000000 */
[----:B------:R-:W-:Y:S01]  /*6ed0*/  FMUL R30, R28, 1.4426950216293334961 ;  /* 0x3fb8aa3b1c1e7820 */ /* 0x000fe20000400000 */
[--C-:B------:R-:W-:Y:S01]  /*6ee0*/  FFMA R28, R83, UR12, -R135.reuse ;  /* 0x0000000c531c7c23 */ /* 0x100fe20008000887 */
[----:B------:R-:W0:Y:S01]  /*6ef0*/  MUFU.EX2 R19, R19 ;  /* 0x0000001300137308 */ /* 0x000e220000000800 */
[----:B-1----:R-:W-:Y:S02]  /*6f00*/  FADD R32, R15, R32 ;  /* 0x000000200f207221 */ /* 0x002fe40000000000 */
[----:B------:R-:W-:Y:S01]  /*6f10*/  FMUL R31, R28, 1.4426950216293334961 ;  /* 0x3fb8aa3b1c1f7820 */ /* 0x000fe20000400000 */
[----:B------:R-:W-:Y:S01]  /*6f20*/  FFMA R28, R84, UR12, -R135 ;  /* 0x0000000c541c7c23 */ /* 0x000fe20008000887 */
[----:B---3--:R-:W-:-:S03]  /*6f30*/  FADD R33, R13, R32 ;  /* 0x000000200d217221 */ /* 0x008fc60000000000 */
[----:B------:R-:W1:Y:S01]  /*6f40*/  MUFU.EX2 R17, R17 ;  /* 0x0000001100117308 */ /* 0x000e620000000800 */
[----:B------:R-:W-:-:S07]  /*6f50*/  FADD R33, R18, R33 ;  /* 0x0000002112217221 */ /* 0x000fce0000000000 */
[----:B------:R3:W-:Y:S08]  /*6f60*/  MUFU.EX2 R82, R29 ;  /* 0x0000001d00527308 */ /* 0x0007f00000000800 */
[----:B------:R-:W5:Y:S01]  /*6f70*/  MUFU.EX2 R20, R20 ;  /* 0x0000001400147308 */ /* 0x000f620000000800 */
[----:B---3--:R-:W-:Y:S01]  /*6f80*/  FMUL R29, R28, 1.4426950216293334961 ;  /* 0x3fb8aa3b1c1d7820 */ /* 0x008fe20000400000 */
[----:B------:R-:W-:-:S04]  /*6f90*/  FFMA R28, R85, UR12, -R135 ;  /* 0x0000000c551c7c23 */ /* 0x000fc80008000887 */
[----:B------:R-:W-:Y:S01]  /*6fa0*/  FMUL R188, R28, 1.4426950216293334961 ;  /* 0x3fb8aa3b1cbc7820 */ /* 0x000fe20000400000 */
[----:B----4-:R-:W-:Y:S01]  /*6fb0*/  FADD R28, R16, R33 ;  /* 0x00000021101c7221 */ /* 0x010fe20000000000 */
[----:B------:R-:W3:Y:S08]  /*6fc0*/  MUFU.EX2 R21, R21 ;  /* 0x0000001500157308 */ /* 0x000ef00000000800 */
[----:B------:R0:W-:Y:S08]  /*6fd0*/  MUFU.EX2 R83, R30 ;  /* 0x0000001e00537308 */ /* 0x0001f00000000800 */
[----:B------:R-:W4:Y:S01]  /*6fe0*/  MUFU.EX2 R23, R23 ;  /* 0x0000001700177308 */ /* 0x000f220000000800 */
[----:B0-----:R-:W-:Y:S01]  /*6ff0*/  FADD R30, R19, R28 ;  /* 0x0000001c131e7221 */ /* 0x001fe20000000000 */
[----:B------:R-:W-:-:S06]  /*7000*/  FFMA R28, R87, UR12, -R135 ;  /* 0x0000000c571c7c23 */ /* 0x000fcc0008000887 */
[----:B------:R1:W-:Y:S08]  /*7010*/  MUFU.EX2 R84, R31 ;  /* 0x0000001f00547308 */ /* 0x0003f00000000800 */
[----:B------:R-:W0:Y:S01]  /*7020*/  MUFU.EX2 R24, R24 ;  /* 0x0000001800187308 */ /* 0x000e220000000800 */
[----:B-1----:R-:W-:-:S04]  /*7030*/  FADD R31, R17, R30 ;  /* 0x0000001e111f7221 */ /* 0x002fc80000000000 */
[----:B------:R-:W-:-:S03]  /*7040*/  FADD R31, R22, R31 ;  /* 0x0000001f161f7221 */ /* 0x000fc60000000000 */
[----:B------:R1:W-:Y:S01]  /*7050*/  MUFU.EX2 R178, R34 ;  /* 0x0000002200b27308 */ /* 0x0003e20000000800 */
[----:B-----5:R-:W-:-:S04]  /*7060*/  FADD R32, R20, R31 ;  /* 0x0000001f14207221 */ /* 0x020fc80000000000 */
[----:B---3--:R-:W-:-:S03]  /*7070*/  FADD R32, R21, R32 ;  /* 0x0000002015207221 */ /* 0x008fc60000000000 */
[----:B------:R-:W3:Y:S01]  /*7080*/  MUFU.EX2 R27, R27 ;  /* 0x0000001b001b7308 */ /* 0x000ee20000000800 */
[----:B-1----:R-:W-:Y:S01]  /*7090*/  SHF.L.U32 R34, R182, 0x1f, RZ ;  /* 0x0000001fb6227819 */ /* 0x002fe200000006ff */
[----:B----4-:R-:W-:-:S03]  /*70a0*/  FADD R33, R23, R32 ;  /* 0x0000002017217221 */ /* 0x010fc60000000000 */
[----:B--2---:R-:W1:Y:S01]  /*70b0*/  SYNCS.PHASECHK.TRANS64.TRYWAIT P2, [UR8], R34 ;  /* 0x00000022ff0075a7 */ /* 0x004e620008041108 */
[----:B------:R-:W-:Y:S02]  /*70c0*/  FADD R33, R26, R33 ;  /* 0x000000211a217221 */ /* 0x000fe40000000000 */
[----:B------:R-:W2:Y:S02]  /*70d0*/  MUFU.EX2 R25, R25 ;  /* 0x0000001900197308 */ /* 0x000ea40000000800 */
[----:B0-----:R-:W-:-:S06]  /*70e0*/  FADD R32, R24, R33 ;  /* 0x0000002118207221 */ /* 0x001fcc0000000000 */
[----:B------:R0:W4:Y:S01]  /*70f0*/  MUFU.EX2 R85, R29 ;  /* 0x0000001d00557308 */ /* 0x0001220000000800 */
[----:B---3--:R-:W-:-:S07]  /*7100*/  FADD R32, R27, R32 ;  /* 0x000000201b207221 */ /* 0x008fce0000000000 */
[----:B------:R-:W3:Y:S01]  /*7110*/  MUFU.EX2 R179, R35 ;  /* 0x0000002300b37308 */ /* 0x000ee20000000800 */
[----:B0-----:R-:W-:Y:S01]  /*7120*/  FMUL R29, R28, 1.4426950216293334961 ;  /* 0x3fb8aa3b1c1d7820 */ /* 0x001fe20000400000 */
[----:B------:R-:W-:-:S04]  /*7130*/  FFMA R28, R88, UR12, -R135 ;  /* 0x0000000c581c7c23 */ /* 0x000fc80008000887 */
[----:B------:R-:W-:Y:S01]  /*7140*/  FMUL R30, R28, 1.4426950216293334961 ;  /* 0x3fb8aa3b1c1e7820 */ /* 0x000fe20000400000 */
[--C-:B------:R-:W-:Y:S01]  /*7150*/  FFMA R28, R89, UR12, -R135.reuse ;  /* 0x0000000c591c7c23 */ /* 0x100fe20008000887 */
[----:B------:R2:W0:Y:S03]  /*7160*/  MUFU.EX2 R88, R29 ;  /* 0x0000001d00587308 */ /* 0x0004260000000800 */
[----:B------:R-:W-:Y:S01]  /*7170*/  FMUL R31, R28, 1.4426950216293334961 ;  /* 0x3fb8aa3b1c1f7820 */ /* 0x000fe20000400000 */
[----:B------:R-:W-:-:S04]  /*7180*/  FFMA R28, R90, UR12, -R135 ;  /* 0x0000000c5a1c7c23 */ /* 0x000fc80008000887 */
[----:B------:R5:W0:Y:S01]  /*7190*/  MUFU.EX2 R89, R30 ;  /* 0x0000001e00597308 */ /* 0x000a220000000800 */
[----:B--2---:R-:W-:Y:S01]  /*71a0*/  FADD R29, R25, R32 ;  /* 0x00000020191d7221 */ /* 0x004fe20000000000 */
[----:B------:R-:W-:-:S03]  /*71b0*/  FMUL R28, R28, 1.4426950216293334961 ;  /* 0x3fb8aa3b1c1c7820 */ /* 0x000fc60000400000 */
[----:B------:R-:W-:-:S03]  /*71c0*/  FADD R29, R176, R29 ;  /* 0x0000001db01d7221 */ /* 0x000fc60000000000 */
[----:B------:R-:W2:Y:S01]  /*71d0*/  MUFU.EX2 R36, R36 ;  /* 0x0000002400247308 */ /* 0x000ea20000000800 */
[----:B-----5:R-:W-:-:S04]  /*71e0*/  FADD R30, R174, R29 ;  /* 0x0000001dae1e7221 */ /* 0x020fc80000000000 */
[----:B------:R-:W-:-:S03]  /*71f0*/  FADD R30, R175, R30 ;  /* 0x0000001eaf1e7221 */ /* 0x000fc60000000000 */
[----:B------:R-:W0:Y:S01]  /*7200*/  MUFU.EX2 R181, R181 ;  /* 0x000000b500b57308 */ /* 0x000e220000000800 */
[----:B------:R-:W-:-:S04]  /*7210*/  FADD R29, R177, R30 ;  /* 0x0000001eb11d7221 */ /* 0x000fc80000000000 */
[----:B------:R-:W-:-:S03]  /*7220*/  FADD R29, R180, R29 ;  /* 0x0000001db41d7221 */ /* 0x000fc60000000000 */
[----:B------:R-:W0:Y:S01]  /*7230*/  MUFU.EX2 R37, R37 ;  /* 0x0000002500257308 */ /* 0x000e220000000800 */
[----:B------:R-:W-:-:S07]  /*7240*/  FADD R30, R178, R29 ;  /* 0x0000001db21e7221 */ /* 0x000fce0000000000 */
[----:B------:R-:W0:Y:S08]  /*7250*/  MUFU.EX2 R38, R38 ;  /* 0x0000002600267308 */ /* 0x000e300000000800 */
        /* <DEDUP_REMOVED lines=23> */
[----:B------:R0:W0:Y:S08]  /*73d0*/  MUFU.EX2 R72, R71 ;  /* 0x0000004700487308 */ /* 0x0000300000000800 */
[----:B------:R-:W0:Y:S08]  /*73e0*/  MUFU.EX2 R183, R183 ;  /* 0x000000b700b77308 */ /* 0x000e300000000800 */
[----:B------:R0:W0:Y:S08]  /*73f0*/  MUFU.EX2 R78, R77 ;  /* 0x0000004d004e7308 */ /* 0x0000300000000800 */
[----:B------:R-:W0:Y:S08]  /*7400*/  MUFU.EX2 R186, R186 ;  /* 0x000000ba00ba7308 */ /* 0x000e300000000800 */
[----:B------:R0:W0:Y:S08]  /*7410*/  MUFU.EX2 R81, R80 ;  /* 0x0000005000517308 */ /* 0x0000300000000800 */
[----:B------:R-:W0:Y:S08]  /*7420*/  MUFU.EX2 R188, R188 ;  /* 0x000000bc00bc7308 */ /* 0x000e300000000800 */
[----:B------:R0:W0:Y:S08]  /*7430*/  MUFU.EX2 R87, R86 ;  /* 0x0000005600577308 */ /* 0x0000300000000800 */
[----:B------:R0:W0:Y:S08]  /*7440*/  MUFU.EX2 R90, R31 ;  /* 0x0000001f005a7308 */ /* 0x0000300000000800 */
[----:B------:R0:W0:Y:S08]  /*7450*/  MUFU.EX2 R182, R28 ;  /* 0x0000001c00b67308 */ /* 0x0000300000000800 */
[----:B------:R0:W0:Y:S08]  /*7460*/  MUFU.EX2 R185, R91 ;  /* 0x0000005b00b97308 */ /* 0x0000300000000800 */
[----:B------:R-:W0:Y:S01]  /*7470*/  MUFU.EX2 R92, R92 ;  /* 0x0000005c005c7308 */ /* 0x000e220000000800 */
[----:B-1234-:R-:W-:Y:S05]  /*7480*/  @!P2 BRA `(.L_x_15) ;  /* 0x000000280078a947 */ /* 0x01efea0003800000 */
.L_x_24:
[----:B------:R-:W-:Y:S01]  /*7490*/  FADD R33, R179, R30 ;  /* 0x0000001eb3217221 */ /* 0x000fe20000000000 */
[----:B0-----:R-:W-:-:S04]  /*74a0*/  IMAD.WIDE R28, R154, 0x2, R158 ;  /* 0x000000029a1c7825 */ /* 0x001fc800078e029e */
[----:B------:R-:W-:Y:S01]  /*74b0*/  FMUL R93, R93, 1.4426950216293334961 ;  /* 0x3fb8aa3b5d5d7820 */ /* 0x000fe20000400000 */
[----:B------:R-:W-:Y:S01]  /*74c0*/  FFMA R94, R94, UR12, -R135 ;  /* 0x0000000c5e5e7c23 */ /* 0x000fe20008000887 */
[----:B------:R-:W-:Y:S01]  /*74d0*/  FADD R34, R36, R33 ;  /* 0x0000002124227221 */ /* 0x000fe20000000000 */
[C---:B------:R-:W-:Y:S01]  /*74e0*/  IMAD.WIDE R30, R154.reuse, 0x2, R166 ;  /* 0x000000029a1e7825 */ /* 0x040fe200078e02a6 */
[----:B------:R-:W2:Y:S01]  /*74f0*/  LDG.E.U16 R68, desc[UR20][R28.64] ;  /* 0x000000141c447981 */ /* 0x000ea2000c1e1500 */
[----:B------:R0:W1:Y:S02]  /*7500*/  MUFU.EX2 R187, R93 ;  /* 0x0000005d00bb7308 */ /* 0x0000640000000800 */
[----:B------:R-:W-:Y:S01]  /*7510*/  FADD R34, R181, R34 ;  /* 0x00000022b5227221 */ /* 0x000fe20000000000 */
[----:B------:R-:W-:Y:S01]  /*7520*/  IMAD.WIDE R32, R154, 0x2, R156 ;  /* 0x000000029a207825 */ /* 0x000fe200078e029c */
[----:B------:R-:W3:Y:S03]  /*7530*/  LDG.E.U16 R70, desc[UR20][R30.64] ;  /* 0x000000141e467981 */ /* 0x000ee6000c1e1500 */
[----:B------:R-:W-:Y:S01]  /*7540*/  FADD R77, R37, R34 ;  /* 0x00000022254d7221 */ /* 0x000fe20000000000 */
[----:B------:R4:W5:Y:S03]  /*7550*/  LDG.E.U16 R71, desc[UR20][R32.64] ;  /* 0x0000001420477981 */ /* 0x000966000c1e1500 */
[----:B------:R-:W-:-:S04]  /*7560*/  FADD R77, R40, R77 ;  /* 0x0000004d284d7221 */ /* 0x000fc80000000000 */
[----:B------:R-:W-:Y:S01]  /*7570*/  FADD R80, R38, R77 ;  /* 0x0000004d26507221 */ /* 0x000fe20000000000 */
[----:B------:R-:W-:-:S04]  /*7580*/  IMAD.WIDE R34, R154, 0x2, R164 ;  /* 0x000000029a227825 */ /* 0x000fc800078e02a4 */
[----:B----4-:R-:W-:Y:S01]  /*7590*/  FADD R32, R41, R80 ;  /* 0x0000005029207221 */ /* 0x010fe20000000000 */
[C---:B------:R-:W-:Y:S01]  /*75a0*/  IMAD.WIDE R28, R154.reuse, 0x2, R162 ;  /* 0x000000029a1c7825 */ /* 0x040fe200078e02a2 */
[----:B------:R4:W2:Y:S03]  /*75b0*/  LDG.E.U16 R77, desc[UR20][R34.64] ;  /* 0x00000014224d7981 */ /* 0x0008a6000c1e1500 */
[----:B------:R-:W-:Y:S01]  /*75c0*/  FADD R91, R39, R32 ;  /* 0x00000020275b7221 */ /* 0x000fe20000000000 */
[----:B------:R-:W-:Y:S01]  /*75d0*/  IMAD.WIDE R30, R154, 0x2, R170 ;  /* 0x000000029a1e7825 */ /* 0x000fe200078e02aa */
[----:B------:R0:W2:Y:S03]  /*75e0*/  LDG.E.U16 R80, desc[UR20][R28.64] ;  /* 0x000000141c507981 */ /* 0x0000a6000c1e1500 */
[----:B------:R-:W-:Y:S01]  /*75f0*/  FADD R91, R44, R91 ;  /* 0x0000005b2c5b7221 */ /* 0x000fe20000000000 */
[C---:B------:R-:W-:Y:S01]  /*7600*/  IMAD.WIDE R32, R154.reuse, 0x2, R160 ;  /* 0x000000029a207825 */ /* 0x040fe200078e02a0 */
[----:B------:R1:W2:Y:S03]  /*7610*/  LDG.E.U16 R86, desc[UR20][R30.64] ;  /* 0x000000141e567981 */ /* 0x0002a6000c1e1500 */
[----:B----4-:R-:W-:-:S04]  /*7620*/  IMAD.WIDE R34, R154, 0x2, R168 ;  /* 0x000000029a227825 */ /* 0x010fc800078e02a8 */
[----:B0-----:R-:W-:Y:S02]  /*7630*/  FADD R28, R42, R91 ;  /* 0x0000005b2a1c7221 */ /* 0x001fe40000000000 */
[----:B------:R0:W4:Y:S04]  /*7640*/  LDG.E.U16 R91, desc[UR20][R32.64] ;  /* 0x00000014205b7981 */ /* 0x000128000c1e1500 */
[----:B------:R0:W2:Y:S01]  /*7650*/  LDG.E.U16 R93, desc[UR20][R34.64] ;  /* 0x00000014225d7981 */ /* 0x0000a2000c1e1500 */
[----:B-1----:R-:W-:-:S04]  /*7660*/  FADD R30, R43, R28 ;  /* 0x0000001c2b1e7221 */ /* 0x002fc80000000000 */
[----:B------:R-:W-:-:S04]  /*7670*/  FADD R31, R45, R30 ;  /* 0x0000001e2d1f7221 */ /* 0x000fc80000000000 */
[----:B------:R-:W-:Y:S01]  /*7680*/  FADD R31, R48, R31 ;  /* 0x0000001f301f7221 */ /* 0x000fe20000000000 */
[----:B------:R-:W-:-:S03]  /*7690*/  FFMA R28, R99, UR12, -R135 ;  /* 0x0000000c631c7c23 */ /* 0x000fc60008000887 */
[----:B0-----:R-:W-:Y:S01]  /*76a0*/  FADD R32, R46, R31 ;  /* 0x0000001f2e207221 */ /* 0x001fe20000000000 */
[----:B------:R-:W-:Y:S01]  /*76b0*/  FMUL R29, R28, 1.4426950216293334961 ;  /* 0x3fb8aa3b1c1d7820 */ /* 0x000fe20000400000 */
[--C-:B------:R-:W-:Y:S02]  /*76c0*/  FFMA R28, R100, UR12, -R135.reuse ;  /* 0x0000000c641c7c23 */ /* 0x100fe40008000887 */
[----:B------:R-:W-:Y:S02]  /*76d0*/  FADD R32, R49, R32 ;  /* 0x0000002031207221 */ /* 0x000fe40000000000 */
[----:B------:R-:W-:Y:S02]  /*76e0*/  FMUL R30, R28, 1.4426950216293334961 ;  /* 0x3fb8aa3b1c1e7820 */ /* 0x000fe40000400000 */
[----:B------:R-:W-:Y:S01]  /*76f0*/  FADD R31, R47, R32 ;  /* 0x000000202f1f7221 */ /* 0x000fe20000000000 */
[----:B------:R-:W-:-:S03]  /*7700*/  FFMA R28, R101, UR12, -R135 ;  /* 0x0000000c651c7c23 */ /* 0x000fc60008000887 */
[----:B------:R-:W-:Y:S01]  /*7710*/  FADD R31, R52, R31 ;  /* 0x0000001f341f7221 */ /* 0x000fe20000000000 */
[----:B------:R-:W-:-:S03]  /*7720*/  FMUL R190, R28, 1.4426950216293334961 ;  /* 0x3fb8aa3b1cbe7820 */ /* 0x000fc60000400000 */
[----:B------:R-:W-:-:S04]  /*7730*/  FADD R28, R50, R31 ;  /* 0x0000001f321c7221 */ /* 0x000fc80000000000 */
[----:B------:R-:W-:Y:S01]  /*7740*/  FADD R32, R53, R28 ;  /* 0x0000001c35207221 */ /* 0x000fe20000000000 */
[----:B------:R0:W-:Y:S03]  /*7750*/  MUFU.EX2 R101, R30 ;  /* 0x0000001e00657308 */ /* 0x0001e60000000800 */
[----:B------:R-:W-:-:S04]  /*7760*/  FADD R31, R51, R32 ;  /* 0x00000020331f7221 */ /* 0x000fc80000000000 */
[----:B0-----:R-:W-:-:S04]  /*7770*/  FADD R30, R54, R31 ;  /* 0x0000001f361e7221 */ /* 0x001fc80000000000 */
[----:B------:R-:W-:Y:S01]  /*7780*/  FADD R31, R55, R30 ;  /* 0x0000001e371f7221 */ /* 0x000fe20000000000 */
[----:B------:R-:W-:-:S03]  /*7790*/  FFMA R28, R103, UR12, -R135 ;  /* 0x0000000c671c7c23 */ /* 0x000fc60008000887 */
[----:B------:R-:W-:Y:S01]  /*77a0*/  FADD R31, R58, R31 ;  /* 0x0000001f3a1f7221 */ /* 0x000fe20000000000 */
[----:B------:R0:W-:Y:S03]  /*77b0*/  MUFU.EX2 R100, R29 ;  /* 0x0000001d00647308 */ /* 0x0001e60000000800 */
[----:B------:R-:W-:-:S04]  /*77c0*/  FADD R32, R56, R31 ;  /* 0x0000001f38207221 */ /* 0x000fc80000000000 */
[----:B------:R-:W-:Y:S01]  /*77d0*/  FADD R32, R59, R32 ;  /* 0x000000203b207221 */ /* 0x000fe20000000000 */
[----:B0-----:R-:W-:Y:S01]  /*77e0*/  FMUL R29, R28, 1.4426950216293334961 ;  /* 0x3fb8aa3b1c1d7820 */ /* 0x001fe20000400000 */
[----:B------:R-:W-:-:S03]  /*77f0*/  FFMA R28, R104, UR12, -R135 ;  /* 0x0000000c681c7c23 */ /* 0x000fc60008000887 */
[----:B------:R0:W-:Y:S01]  /*7800*/  MUFU.EX2 R104, R29 ;  /* 0x0000001d00687308 */ /* 0x0001e20000000800 */
[----:B------:R-:W-:Y:S01]  /*7810*/  FMUL R30, R28, 1.4426950216293334961 ;  /* 0x3fb8aa3b1c1e7820 */ /* 0x000fe20000400000 */
[----:B------:R-:W-:Y:S01]  /*7820*/  FFMA R28, R105, UR12, -R135 ;  /* 0x0000000c691c7c23 */ /* 0x000fe20008000887 */
[----:B0-----:R-:W-:-:S05]  /*7830*/  FADD R29, R57, R32 ;  /* 0x00000020391d7221 */ /* 0x001fca0000000000 */
[----:B------:R0:W-:Y:S01]  /*7840*/  MUFU.EX2 R105, R30 ;  /* 0x0000001e00697308 */ /* 0x0001e20000000800 */
[----:B------:R-:W-:-:S04]  /*7850*/  FADD R29, R62, R29 ;  /* 0x0000001d3e1d7221 */ /* 0x000fc80000000000 */
[----:B0-----:R-:W-:-:S04]  /*7860*/  FADD R30, R60, R29 ;  /* 0x0000001d3c1e7221 */ /* 0x001fc80000000000 */
[----:B------:R-:W-:-:S04]  /*7870*/  FADD R30, R63, R30 ;  /* 0x0000001e3f1e7221 */ /* 0x000fc80000000000 */
[----:B------:R-:W-:-:S04]  /*7880*/  FADD R31, R61, R30 ;  /* 0x0000001e3d1f7221 */ /* 0x000fc80000000000 */
[----:B------:R-:W-:-:S04]  /*7890*/  FADD R32, R64, R31 ;  /* 0x0000001f40207221 */ /* 0x000fc80000000000 */
[----:B------:R-:W-:-:S04]  /*78a0*/  FADD R33, R65, R32 ;  /* 0x0000002041217221 */ /* 0x000fc80000000000 */
[----:B------:R-:W-:-:S04]  /*78b0*/  FADD R32, R66, R33 ;  /* 0x0000002142207221 */ /* 0x000fc80000000000 */
[----:B------:R-:W-:Y:S01]  /*78c0*/  FADD R33, R67, R32 ;  /* 0x0000002043217221 */ /* 0x000fe20000000000 */
[----:B------:R-:W-:Y:S01]  /*78d0*/  FMUL R192, R28, 1.4426950216293334961 ;  /* 0x3fb8aa3b1cc07820 */ /* 0x000fe20000400000 */
[----:B------:R-:W-:Y:S02]  /*78e0*/  FFMA R28, R107, UR12, -R135 ;  /* 0x0000000c6b1c7c23 */ /* 0x000fe40008000887 */
[----:B------:R-:W-:Y:S02]  /*78f0*/  FADD R32, R184, R33 ;  /* 0x00000021b8207221 */ /* 0x000fe40000000000 */
[----:B------:R-:W-:Y:S02]  /*7900*/  FMUL R29, R28, 1.4426950216293334961 ;  /* 0x3fb8aa3b1c1d7820 */ /* 0x000fe40000400000 */
[----:B------:R-:W-:Y:S01]  /*7910*/  FADD R33, R69, R32 ;  /* 0x0000002045217221 */ /* 0x000fe20000000000 */
[----:B------:R-:W-:-:S03]  /*7920*/  FFMA R28, R108, UR12, -R135 ;  /* 0x0000000c6c1c7c23 */ /* 0x000fc60008000887 */
[----:B------:R-:W-:Y:S01]  /*7930*/  FADD R32, R72, R33 ;  /* 0x0000002148207221 */ /* 0x000fe20000000000 */
[----:B------:R-:W-:Y:S01]  /*7940*/  FMUL R30, R28, 1.4426950216293334961 ;  /* 0x3fb8aa3b1c1e7820 */ /* 0x000fe20000400000 */
[--C-:B------:R-:W-:Y:S02]  /*7950*/  FFMA R28, R109, UR12, -R135.reuse ;  /* 0x0000000c6d1c7c23 */ /* 0x100fe40008000887 */
[----:B------:R-:W-:Y:S02]  /*7960*/  FADD R33, R73, R32 ;  /* 0x0000002049217221 */ /* 0x000fe40000000000 */
[----:B------:R-:W-:Y:S01]  /*7970*/  FMUL R31, R28, 1.4426950216293334961 ;  /* 0x3fb8aa3b1c1f7820 */ /* 0x000fe20000400000 */
[----:B------:R-:W-:Y:S01]  /*7980*/  FFMA R28, R110, UR12, -R135 ;  /* 0x0000000c6e1c7c23 */ /* 0x000fe20008000887 */
[----:B------:R-:W-:Y:S01]  /*7990*/  FADD R32, R74, R33 ;  /* 0x000000214a207221 */ /* 0x000fe20000000000 */
[----:B------:R0:W-:Y:S03]  /*79a0*/  MUFU.EX2 R108, R29 ;  /* 0x0000001d006c7308 */ /* 0x0001e60000000800 */
[----:B------:R-:W-:Y:S01]  /*79b0*/  FADD R33, R75, R32 ;  /* 0x000000204b217221 */ /* 0x000fe20000000000 */
[----:B0-----:R-:W-:Y:S01]  /*79c0*/  FMUL R29, R28, 1.4426950216293334961 ;  /* 0x3fb8aa3b1c1d7820 */ /* 0x001fe20000400000 */
[----:B------:R-:W-:-:S02]  /*79d0*/  FFMA R28, R111, UR12, -R135 ;  /* 0x0000000c6f1c7c23 */ /* 0x000fc40008000887 */
[----:B------:R-:W-:Y:S01]  /*79e0*/  FADD R32, R76, R33 ;  /* 0x000000214c207221 */ /* 0x000fe20000000000 */
[----:B------:R0:W-:Y:S03]  /*79f0*/  MUFU.EX2 R109, R30 ;  /* 0x0000001e006d7308 */ /* 0x0001e60000000800 */
[----:B------:R-:W-:Y:S01]  /*7a00*/  FADD R33, R183, R32 ;  /* 0x00000020b7217221 */ /* 0x000fe20000000000 */
[----:B0-----:R-:W-:Y:S01]  /*7a10*/  FMUL R30, R28, 1.4426950216293334961 ;  /* 0x3fb8aa3b1c1e7820 */ /* 0x001fe20000400000 */
[----:B------:R-:W-:-:S03]  /*7a20*/  FFMA R28, R112, UR12, -R135 ;  /* 0x0000000c701c7c23 */ /* 0x000fc60008000887 */
[----:B------:R0:W-:Y:S01]  /*7a30*/  MUFU.EX2 R110, R31 ;  /* 0x0000001f006e7308 */ /* 0x0001e20000000800 */
[----:B------:R-:W-:Y:S01]  /*7a40*/  FADD R32, R78, R33 ;  /* 0x000000214e207221 */ /* 0x000fe20000000000 */
[----:B0-----:R-:W-:Y:S01]  /*7a50*/  FMUL R31, R28, 1.4426950216293334961 ;  /* 0x3fb8aa3b1c1f7820 */ /* 0x001fe20000400000 */
[----:B------:R-:W-:-:S05]  /*7a60*/  FFMA R28, R113, UR12, -R135 ;  /* 0x0000000c711c7c23 */ /* 0x000fca0008000887 */
[----:B------:R0:W-:Y:S02]  /*7a70*/  MUFU.EX2 R113, R31 ;  /* 0x0000001f00717308 */ /* 0x0001e40000000800 */
[----:B0-----:R-:W-:-:S06]  /*7a80*/  FADD R31, R79, R32 ;  /* 0x000000204f1f7221 */ /* 0x001fcc0000000000 */
[----:B------:R0:W-:Y:S01]  /*7a90*/  MUFU.EX2 R111, R29 ;  /* 0x0000001d006f7308 */ /* 0x0001e20000000800 */
[----:B------:R-:W-:Y:S01]  /*7aa0*/  FADD R32, R186, R31 ;  /* 0x0000001fba207221 */ /* 0x000fe20000000000 */
[----:B0-----:R-:W-:Y:S01]  /*7ab0*/  FMUL R29, R28, 1.4426950216293334961 ;  /* 0x3fb8aa3b1c1d7820 */ /* 0x001fe20000400000 */
[--C-:B------:R-:W-:Y:S01]  /*7ac0*/  FFMA R28, R114, UR12, -R135.reuse ;  /* 0x0000000c721c7c23 */ /* 0x100fe20008000887 */
[----:B------:R-:W-:-:S04]  /*7ad0*/  FFMA R98, R98, UR12, -R135 ;  /* 0x0000000c62627c23 */ /* 0x000fc80008000887 */
[----:B------:R0:W-:Y:S01]  /*7ae0*/  MUFU.EX2 R114, R29 ;  /* 0x0000001d00727308 */ /* 0x0001e20000000800 */
[----:B------:R-:W-:-:S07]  /*7af0*/  FMUL R98, R98, 1.4426950216293334961 ;  /* 0x3fb8aa3b62627820 */ /* 0x000fce0000400000 */
[----:B------:R1:W-:Y:S01]  /*7b00*/  MUFU.EX2 R112, R30 ;  /* 0x0000001e00707308 */ /* 0x0003e20000000800 */
[----:B0-----:R-:W-:-:S04]  /*7b10*/  FADD R29, R81, R32 ;  /* 0x00000020511d7221 */ /* 0x001fc80000000000 */
[----:B------:R-:W-:Y:S01]  /*7b20*/  FADD R32, R82, R29 ;  /* 0x0000001d52207221 */ /* 0x000fe20000000000 */
[----:B-1----:R-:W-:Y:S01]  /*7b30*/  FMUL R30, R28, 1.4426950216293334961 ;  /* 0x3fb8aa3b1c1e7820 */ /* 0x002fe20000400000 */
[----:B------:R-:W-:Y:S02]  /*7b40*/  FFMA R28, R115, UR12, -R135 ;  /* 0x0000000c731c7c23 */ /* 0x000fe40008000887 */
[----:B------:R-:W-:Y:S02]  /*7b50*/  FADD R29, R83, R32 ;  /* 0x00000020531d7221 */ /* 0x000fe40000000000 */
[----:B------:R-:W-:Y:S01]  /*7b60*/  FMUL R28, R28, 1.4426950216293334961 ;  /* 0x3fb8aa3b1c1c7820 */ /* 0x000fe20000400000 */
[----:B------:R-:W-:Y:S08]  /*7b70*/  MUFU.EX2 R99, R98 ;  /* 0x0000006200637308 */ /* 0x000ff00000000800 */
[----:B------:R0:W-:Y:S02]  /*7b80*/  MUFU.EX2 R98, R28 ;  /* 0x0000001c00627308 */ /* 0x0001e40000000800 */
[----:B0-----:R-:W-:-:S04]  /*7b90*/  FADD R28, R84, R29 ;  /* 0x0000001d541c7221 */ /* 0x001fc80000000000 */
[----:B------:R-:W-:-:S04]  /*7ba0*/  FADD R29, R85, R28 ;  /* 0x0000001c551d7221 */ /* 0x000fc80000000000 */
[----:B------:R-:W-:-:S04]  /*7bb0*/  FADD R28, R188, R29 ;  /* 0x0000001dbc1c7221 */ /* 0x000fc80000000000 */
[----:B------:R-:W-:-:S04]  /*7bc0*/  FADD R29, R87, R28 ;  /* 0x0000001c571d7221 */ /* 0x000fc80000000000 */
[----:B------:R-:W-:Y:S01]  /*7bd0*/  FADD R28, R88, R29 ;  /* 0x0000001d581c7221 */ /* 0x000fe20000000000 */
[----:B------:R-:W-:Y:S01]  /*7be0*/  FMUL R94, R94, 1.4426950216293334961 ;  /* 0x3fb8aa3b5e5e7820 */ /* 0x000fe20000400000 */
[--C-:B------:R-:W-:Y:S02]  /*7bf0*/  FFMA R95, R95, UR12, -R135.reuse ;  /* 0x0000000c5f5f7c23 */ /* 0x100fe40008000887 */
[----:B------:R-:W-:Y:S01]  /*7c00*/  FADD R29, R89, R28 ;  /* 0x0000001c591d7221 */ /* 0x000fe20000000000 */
[----:B------:R-:W-:Y:S01]  /*7c10*/  FFMA R96, R96, UR12, -R135 ;  /* 0x0000000c60607c23 */ /* 0x000fe20008000887 */
[----:B------:R-:W-:Y:S02]  /*7c20*/  FMUL R95, R95, 1.4426950216293334961 ;  /* 0x3fb8aa3b5f5f7820 */ /* 0x000fe40000400000 */
[----:B------:R-:W-:Y:S01]  /*7c30*/  FADD R29, R90, R29 ;  /* 0x0000001d5a1d7221 */ /* 0x000fe20000000000 */
[----:B------:R-:W-:Y:S01]  /*7c40*/  F2FP.F16.F32.PACK_AB R5, R8, R5 ;  /* 0x000000050805723e */ /* 0x000fe200000000ff */
[----:B------:R-:W0:Y:S01]  /*7c50*/  MUFU.EX2 R94, R94 ;  /* 0x0000005e005e7308 */ /* 0x000e220000000800 */
[----:B------:R-:W-:Y:S01]  /*7c60*/  F2FP.F16.F32.PACK_AB R8, R14, R11 ;  /* 0x0000000b0e08723e */ /* 0x000fe200000000ff */
[----:B------:R-:W-:Y:S01]  /*7c70*/  FADD R14, R182, R29 ;  /* 0x0000001db60e7221 */ /* 0x000fe20000000000 */
[----:B------:R-:W-:Y:S01]  /*7c80*/  FMUL R96, R96, 1.4426950216293334961 ;  /* 0x3fb8aa3b60607820 */ /* 0x000fe20000400000 */
[----:B------:R-:W-:Y:S01]  /*7c90*/  F2FP.F16.F32.PACK_AB R7, R10, R7 ;  /* 0x000000070a07723e */ /* 0x000fe200000000ff */
[----:B------:R-:W-:Y:S01]  /*7ca0*/  FFMA R97, R97, UR12, -R135 ;  /* 0x0000000c61617c23 */ /* 0x000fe20008000887 */
[----:B------:R-:W-:Y:S01]  /*7cb0*/  F2FP.F16.F32.PACK_AB R10, R18, R13 ;  /* 0x0000000d120a723e */ /* 0x000fe200000000ff */
[----:B------:R-:W-:Y:S01]  /*7cc0*/  FADD R13, R185, R14 ;  /* 0x0000000eb90d7221 */ /* 0x000fe20000000000 */
[----:B------:R-:W1:Y:S01]  /*7cd0*/  MUFU.EX2 R95, R95 ;  /* 0x0000005f005f7308 */ /* 0x000e620000000800 */
[----:B------:R-:W-:Y:S01]  /*7ce0*/  FMUL R97, R97, 1.4426950216293334961 ;  /* 0x3fb8aa3b61617820 */ /* 0x000fe20000400000 */
[----:B------:R-:W-:Y:S01]  /*7cf0*/  F2FP.F16.F32.PACK_AB R11, R19, R16 ;  /* 0x00000010130b723e */ /* 0x000fe200000000ff */
[----:B------:R-:W-:Y:S01]  /*7d00*/  FADD R16, R92, R13 ;  /* 0x0000000d5c107221 */ /* 0x000fe20000000000 */
[----:B------:R-:W-:-:S04]  /*7d10*/  F2FP.F16.F32.PACK_AB R6, R9, R6 ;  /* 0x000000060906723e */ /* 0x000fc800000000ff */
[----:B------:R-:W2:Y:S01]  /*7d20*/  MUFU.EX2 R96, R96 ;  /* 0x0000006000607308 */ /* 0x000ea20000000800 */
[----:B------:R-:W-:Y:S02]  /*7d30*/  F2FP.F16.F32.PACK_AB R9, R15, R12 ;  /* 0x0000000c0f09723e */ /* 0x000fe400000000ff */
[----:B------:R-:W-:Y:S01]  /*7d40*/  F2FP.F16.F32.PACK_AB R12, R22, R17 ;  /* 0x00000011160c723e */ /* 0x000fe200000000ff */
[----:B------:R-:W-:-:S04]  /*7d50*/  FADD R17, R187, R16 ;  /* 0x00000010bb117221 */ /* 0x000fc80000000000 */
[----:B------:R-:W3:Y:S01]  /*7d60*/  MUFU.EX2 R189, R97 ;  /* 0x0000006100bd7308 */ /* 0x000ee20000000800 */
[----:B------:R-:W-:Y:S01]  /*7d70*/  F2FP.F16.F32.PACK_AB R13, R21, R20 ;  /* 0x00000014150d723e */ /* 0x000fe200000000ff */
[----:B0-----:R-:W-:Y:S01]  /*7d80*/  FADD R20, R94, R17 ;  /* 0x000000115e147221 */ /* 0x001fe20000000000 */
[----:B------:R-:W-:-:S03]  /*7d90*/  FFMA R102, R102, UR12, -R135 ;  /* 0x0000000c66667c23 */ /* 0x000fc60008000887 */
[----:B-1----:R-:W-:Y:S01]  /*7da0*/  FADD R21, R95, R20 ;  /* 0x000000145f157221 */ /* 0x002fe20000000000 */
[----:B------:R-:W-:-:S03]  /*7db0*/  F2FP.F16.F32.PACK_AB R15, R27, R24 ;  /* 0x000000181b0f723e */ /* 0x000fc600000000ff */
[----:B--2---:R-:W-:Y:S01]  /*7dc0*/  FADD R24, R96, R21 ;  /* 0x0000001560187221 */ /* 0x004fe20000000000 */
[----:B------:R-:W0:Y:S01]  /*7dd0*/  MUFU.EX2 R190, R190 ;  /* 0x000000be00be7308 */ /* 0x000e220000000800 */
[----:B------:R-:W-:Y:S01]  /*7de0*/  FMUL R102, R102, 1.4426950216293334961 ;  /* 0x3fb8aa3b66667820 */ /* 0x000fe20000400000 */
[----:B------:R-:W-:Y:S01]  /*7df0*/  F2FP.F16.F32.PACK_AB R14, R26, R23 ;  /* 0x000000171a0e723e */ /* 0x000fe200000000ff */
[----:B---3--:R-:W-:-:S05]  /*7e00*/  FADD R26, R189, R24 ;  /* 0x00000018bd1a7221 */ /* 0x008fca0000000000 */
[----:B------:R-:W1:Y:S01]  /*7e10*/  MUFU.EX2 R103, R102 ;  /* 0x0000006600677308 */ /* 0x000e620000000800 */
[----:B------:R-:W-:Y:S01]  /*7e20*/  FADD R27, R99, R26 ;  /* 0x0000001a631b7221 */ /* 0x000fe20000000000 */
[----:B------:R-:W-:-:S06]  /*7e30*/  FFMA R106, R106, UR12, -R135 ;  /* 0x0000000c6a6a7c23 */ /* 0x000fcc0008000887 */
[----:B------:R2:W-:Y:S01]  /*7e40*/  MUFU.EX2 R115, R30 ;  /* 0x0000001e00737308 */ /* 0x0005e20000000800 */
[----:B------:R-:W-:Y:S01]  /*7e50*/  FMUL R106, R106, 1.4426950216293334961 ;  /* 0x3fb8aa3b6a6a7820 */ /* 0x000fe20000400000 */
[----:B--2---:R-:W-:-:S06]  /*7e60*/  FADD R30, R100, R27 ;  /* 0x0000001b641e7221 */ /* 0x004fcc0000000000 */
[----:B------:R-:W2:Y:S01]  /*7e70*/  MUFU.EX2 R192, R192 ;  /* 0x000000c000c07308 */ /* 0x000ea20000000800 */
[----:B------:R-:W-:-:S04]  /*7e80*/  FADD R31, R101, R30 ;  /* 0x0000001e651f7221 */ /* 0x000fc80000000000 */
[----:B0-----:R-:W-:-:S03]  /*7e90*/  FADD R34, R190, R31 ;  /* 0x0000001fbe227221 */ /* 0x001fc60000000000 */
[----:B------:R-:W0:Y:S01]  /*7ea0*/  MUFU.EX2 R107, R106 ;  /* 0x0000006a006b7308 */ /* 0x000e220000000800 */
[----:B-1----:R-:W-:Y:S01]  /*7eb0*/  FADD R35, R103, R34 ;  /* 0x0000002267237221 */ /* 0x002fe20000000000 */
[----:B------:R-:W-:-:S03]  /*7ec0*/  F2FP.F16.F32.PACK_AB R22, R41, R38 ;  /* 0x000000262916723e */ /* 0x000fc600000000ff */
[----:B------:R-:W-:Y:S01]  /*7ed0*/  FADD R38, R104, R35 ;  /* 0x0000002368267221 */ /* 0x000fe20000000000 */
[----:B------:R-:W-:-:S03]  /*7ee0*/  F2FP.F16.F32.PACK_AB R23, R44, R39 ;  /* 0x000000272c17723e */ /* 0x000fc600000000ff */
[----:B------:R-:W-:Y:S01]  /*7ef0*/  FADD R39, R105, R38 ;  /* 0x0000002669277221 */ /* 0x000fe20000000000 */
[----:B------:R-:W-:-:S03]  /*7f00*/  F2FP.F16.F32.PACK_AB R24, R43, R42 ;  /* 0x0000002a2b18723e */ /* 0x000fc600000000ff */
[----:B--2---:R-:W-:Y:S01]  /*7f10*/  FADD R42, R192, R39 ;  /* 0x00000027c02a7221 */ /* 0x004fe20000000000 */
[----:B------:R-:W-:-:S03]  /*7f20*/  F2FP.F16.F32.PACK_AB R26, R49, R46 ;  /* 0x0000002e311a723e */ /* 0x000fc600000000ff */
[----:B0-----:R-:W-:Y:S01]  /*7f30*/  FADD R43, R107, R42 ;  /* 0x0000002a6b2b7221 */ /* 0x001fe20000000000 */
[----:B------:R-:W-:-:S03]  /*7f40*/  FFMA R119, R119, UR12, -R135 ;  /* 0x0000000c77777c23 */ /* 0x000fc60008000887 */
[----:B------:R-:W-:Y:S01]  /*7f50*/  FADD R46, R108, R43 ;  /* 0x0000002b6c2e7221 */ /* 0x000fe20000000000 */
[----:B------:R-:W-:Y:S01]  /*7f60*/  F2FP.F16.F32.PACK_AB R27, R52, R47 ;  /* 0x0000002f341b723e */ /* 0x000fe200000000ff */
[--C-:B------:R-:W-:Y:S01]  /*7f70*/  FFMA R116, R116, UR12, -R135.reuse ;  /* 0x0000000c74747c23 */ /* 0x100fe20008000887 */
[--C-:B------:R-:W-:Y:S01]  /*7f80*/  FFMA R118, R118, UR12, -R135.reuse ;  /* 0x0000000c76767c23 */ /* 0x100fe20008000887 */
[--C-:B------:R-:W-:Y:S01]  /*7f90*/  FFMA R121, R121, UR12, -R135.reuse ;  /* 0x0000000c79797c23 */ /* 0x100fe20008000887 */
[----:B------:R-:W-:Y:S01]  /*7fa0*/  FADD R47, R109, R46 ;  /* 0x0000002e6d2f7221 */ /* 0x000fe20000000000 */
        /* <DEDUP_REMOVED lines=11> */
[----:B------:R-:W-:Y:S01]  /*8060*/  FFMA R131, R131, UR12, -R135 ;  /* 0x0000000c83837c23 */ /* 0x000fe20008000887 */
[----:B------:R-:W-:Y:S01]  /*8070*/  FMUL R102, R119, 1.4426950216293334961 ;  /* 0x3fb8aa3b77667820 */ /* 0x000fe20000400000 */
[----:B------:R-:W-:Y:S01]  /*8080*/  F2FP.F16.F32.PACK_AB R28, R53, R50 ;  /* 0x00000032351c723e */ /* 0x000fe200000000ff */
[----:B------:R-:W-:Y:S01]  /*8090*/  FMUL R106, R116, 1.4426950216293334961 ;  /* 0x3fb8aa3b746a7820 */ /* 0x000fe20000400000 */
[----:B------:R-:W-:Y:S01]  /*80a0*/  FMUL R97, R118, 1.4426950216293334961 ;  /* 0x3fb8aa3b76617820 */ /* 0x000fe20000400000 */
[----:B------:R-:W-:Y:S01]  /*80b0*/  FMUL R119, R121, 1.4426950216293334961 ;  /* 0x3fb8aa3b79777820 */ /* 0x000fe20000400000 */
[----:B------:R-:W-:Y:S01]  /*80c0*/  FADD R50, R110, R47 ;  /* 0x0000002f6e327221 */ /* 0x000fe20000000000 */
        /* <DEDUP_REMOVED lines=12> */
[----:B------:R-:W-:Y:S01]  /*8190*/  F2FP.F16.F32.PACK_AB R29, R54, R51 ;  /* 0x00000033361d723e */ /* 0x000fe200000000ff */
[----:B------:R-:W-:Y:S01]  /*81a0*/  FADD R51, R111, R50 ;  /* 0x000000326f337221 */ /* 0x000fe20000000000 */
[----:B------:R-:W-:Y:S03]  /*81b0*/  MUFU.EX2 R106, R106 ;  /* 0x0000006a006a7308 */ /* 0x000fe60000000800 */
[----:B------:R-:W-:Y:S01]  /*81c0*/  FADD R54, R112, R51 ;  /* 0x0000003370367221 */ /* 0x000fe20000000000 */
[----:B------:R-:W-:-:S04]  /*81d0*/  F2FP.F16.F32.PACK_AB R32, R62, R57 ;  /* 0x000000393e20723e */ /* 0x000fc800000000ff */
[----:B------:R-:W0:Y:S01]  /*81e0*/  MUFU.EX2 R117, R117 ;  /* 0x0000007500757308 */ /* 0x000e220000000800 */
[----:B------:R-:W-:-:S07]  /*81f0*/  FADD R57, R113, R54 ;  /* 0x0000003671397221 */ /* 0x000fce0000000000 */
[----:B------:R-:W-:Y:S01]  /*8200*/  MUFU.EX2 R97, R97 ;  /* 0x0000006100617308 */ /* 0x000fe20000000800 */
[----:B------:R-:W-:-:S07]  /*8210*/  F2FP.F16.F32.PACK_AB R33, R63, R60 ;  /* 0x0000003c3f21723e */ /* 0x000fce00000000ff */
[----:B------:R-:W1:Y:S08]  /*8220*/  MUFU.EX2 R102, R102 ;  /* 0x0000006600667308 */ /* 0x000e700000000800 */
[----:B------:R-:W-:Y:S08]  /*8230*/  MUFU.EX2 R116, R116 ;  /* 0x0000007400747308 */ /* 0x000ff00000000800 */
[----:B------:R-:W2:Y:S08]  /*8240*/  MUFU.EX2 R119, R119 ;  /* 0x0000007700777308 */ /* 0x000eb00000000800 */
[----:B------:R-:W-:Y:S08]  /*8250*/  MUFU.EX2 R118, R118 ;  /* 0x0000007600767308 */ /* 0x000ff00000000800 */
[----:B------:R-:W3:Y:S08]  /*8260*/  MUFU.EX2 R121, R121 ;  /* 0x0000007900797308 */ /* 0x000ef00000000800 */
[----:B------:R-:W-:Y:S08]  /*8270*/  MUFU.EX2 R123, R123 ;  /* 0x0000007b007b7308 */ /* 0x000ff00000000800 */
[----:B------:R-:W0:Y:S08]  /*8280*/  MUFU.EX2 R120, R120 ;  /* 0x0000007800787308 */ /* 0x000e300000000800 */
[----:B------:R-:W-:Y:S08]  /*8290*/  MUFU.EX2 R122, R122 ;  /* 0x0000007a007a7308 */ /* 0x000ff00000000800 */
[----:B------:R-:W0:Y:S08]  /*82a0*/  MUFU.EX2 R127, R127 ;  /* 0x0000007f007f7308 */ /* 0x000e300000000800 */
[----:B------:R-:W-:Y:S08]  /*82b0*/  MUFU.EX2 R128, R128 ;  /* 0x0000008000807308 */ /* 0x000ff00000000800 */
[----:B------:R-:W0:Y:S08]  /*82c0*/  MUFU.EX2 R129, R129 ;  /* 0x0000008100817308 */ /* 0x000e300000000800 */
[----:B------:R-:W-:Y:S08]  /*82d0*/  MUFU.EX2 R130, R130 ;  /* 0x0000008200827308 */ /* 0x000ff00000000800 */
[----:B------:R-:W0:Y:S01]  /*82e0*/  MUFU.EX2 R131, R131 ;  /* 0x0000008300837308 */ /* 0x000e220000000800 */
[----:B------:R-:W-:Y:S01]  /*82f0*/  FADD R60, R114, R57 ;  /* 0x00000039723c7221 */ /* 0x000fe20000000000 */
[----:B------:R-:W-:-:S02]  /*8300*/  F2FP.F16.F32.PACK_AB R21, R40, R37 ;  /* 0x000000252815723e */ /* 0x000fc400000000ff */
[----:B------:R-:W-:Y:S01]  /*8310*/  F2FP.F16.F32.PACK_AB R37, R72, R69 ;  /* 0x000000454825723e */ /* 0x000fe200000000ff */
[----:B------:R-:W-:Y:S01]  /*8320*/  FADD R69, R115, R60 ;  /* 0x0000003c73457221 */ /* 0x000fe20000000000 */
[----:B------:R-:W-:Y:S02]  /*8330*/  F2FP.F16.F32.PACK_AB R16, R176, R25 ;  /* 0x00000019b010723e */ /* 0x000fe400000000ff */
[----:B------:R-:W-:Y:S01]  /*8340*/  F2FP.F16.F32.PACK_AB R20, R181, R36 ;  /* 0x00000024b514723e */ /* 0x000fe200000000ff */
[----:B------:R-:W-:Y:S01]  /*8350*/  FADD R69, R98, R69 ;  /* 0x0000004562457221 */ /* 0x000fe20000000000 */
[----:B------:R-:W-:Y:S02]  /*8360*/  F2FP.F16.F32.PACK_AB R25, R48, R45 ;  /* 0x0000002d3019723e */ /* 0x000fe400000000ff */
[----:B------:R-:W-:Y:S02]  /*8370*/  F2FP.F16.F32.PACK_AB R30, R58, R55 ;  /* 0x000000373a1e723e */ /* 0x000fe400000000ff */
[----:B------:R-:W-:-:S02]  /*8380*/  F2FP.F16.F32.PACK_AB R31, R59, R56 ;  /* 0x000000383b1f723e */ /* 0x000fc400000000ff */
[----:B------:R-:W-:Y:S02]  /*8390*/  F2FP.F16.F32.PACK_AB R34, R64, R61 ;  /* 0x0000003d4022723e */ /* 0x000fe400000000ff */
[----:B------:R-:W-:Y:S02]  /*83a0*/  F2FP.F16.F32.PACK_AB R35, R66, R65 ;  /* 0x000000414223723e */ /* 0x000fe400000000ff */
[----:B------:R-:W-:Y:S01]  /*83b0*/  F2FP.F16.F32.PACK_AB R36, R184, R67 ;  /* 0x00000043b824723e */ /* 0x000fe200000000ff */
[----:B------:R0:W-:Y:S01]  /*83c0*/  STS.U16 [R3+UR5+0x4000], R68 ;  /* 0x0040004403007988 */ /* 0x0001e20008000405 */
[----:B------:R-:W-:Y:S02]  /*83d0*/  F2FP.F16.F32.PACK_AB R4, R173, R4 ;  /* 0x00000004ad04723e */ /* 0x000fe400000000ff */
[----:B------:R-:W-:Y:S01]  /*83e0*/  F2FP.F16.F32.PACK_AB R17, R175, R174 ;  /* 0x000000aeaf11723e */ /* 0x000fe200000000ff */
[----:B------:R0:W-:Y:S01]  /*83f0*/  STS.U16 [R3+UR5+0x4400], R70 ;  /* 0x0044004603007988 */ /* 0x0001e20008000405 */
        /* <DEDUP_REMOVED lines=24> */
[----:B0-----:R-:W-:-:S02]  /*8580*/  F2FP.F16.F32.PACK_AB R60, R117, R106 ;  /* 0x0000006a753c723e */ /* 0x001fc400000000ff */
[----:B-1----:R-:W-:Y:S02]  /*8590*/  F2FP.F16.F32.PACK_AB R61, R102, R97 ;  /* 0x00000061663d723e */ /* 0x002fe400000000ff */
[----:B--2---:R-:W-:Y:S02]  /*85a0*/  F2FP.F16.F32.PACK_AB R62, R119, R116 ;  /* 0x00000074773e723e */ /* 0x004fe400000000ff */
[----:B---3--:R-:W-:Y:S02]  /*85b0*/  F2FP.F16.F32.PACK_AB R63, R121, R118 ;  /* 0x00000076793f723e */ /* 0x008fe400000000ff */
[----:B------:R-:W-:Y:S02]  /*85c0*/  F2FP.F16.F32.PACK_AB R64, R120, R123 ;  /* 0x0000007b7840723e */ /* 0x000fe400000000ff */
[----:B------:R-:W-:Y:S02]  /*85d0*/  F2FP.F16.F32.PACK_AB R65, R127, R122 ;  /* 0x0000007a7f41723e */ /* 0x000fe400000000ff */
[----:B------:R-:W-:-:S02]  /*85e0*/  F2FP.F16.F32.PACK_AB R66, R129, R128 ;  /* 0x000000808142723e */ /* 0x000fc400000000ff */
[----:B------:R-:W-:Y:S01]  /*85f0*/  F2FP.F16.F32.PACK_AB R67, R131, R130 ;  /* 0x000000828343723e */ /* 0x000fe200000000ff */
[----:B-----5:R0:W-:Y:S01]  /*8600*/  STS.U16 [R134+UR5+0x4100], R71 ;  /* 0x0041004786007988 */ /* 0x0201e20008000405 */
[----:B------:R-:W-:Y:S01]  /*8610*/  FADD R106, R106, R69 ;  /* 0x000000456a6a7221 */ /* 0x000fe20000000000 */
[----:B------:R-:W-:Y:S02]  /*8620*/  FADD R69, -R135, R172 ;  /* 0x000000ac87457221 */ /* 0x000fe40000000100 */
[----:B------:R0:W-:Y:S04]  /*8630*/  STS.U16 [R134+UR5+0x4500], R77 ;  /* 0x0045004d86007988 */ /* 0x0001e80008000405 */
[----:B------:R0:W-:Y:S04]  /*8640*/  STS.U16 [R133+UR5+0x4200], R80 ;  /* 0x0042005085007988 */ /* 0x0001e80008000405 */
[----:B------:R0:W-:Y:S01]  /*8650*/  STS.U16 [R133+UR5+0x4600], R86 ;  /* 0x0046005685007988 */ /* 0x0001e20008000405 */
[----:B------:R-:W-:Y:S03]  /*8660*/  STTM.x64 tmem[UR14], R4 ;  /* 0x00000004000079ed */ /* 0x000fe6000834000e */
[----:B----4-:R0:W-:Y:S04]  /*8670*/  STS.U16 [R132+UR5+0x4300], R91 ;  /* 0x0043005b84007988 */ /* 0x0101e80008000405 */
[----:B------:R0:W-:Y:S01]  /*8680*/  STS.U16 [R132+UR5+0x4700], R93 ;  /* 0x0047005d84007988 */ /* 0x0001e20008000405 */
[----:B------:R-:W-:Y:S01]  /*8690*/  FMUL R69, R69, 1.4426950216293334961 ;  /* 0x3fb8aa3b45457820 */ /* 0x000fe20000400000 */
[----:B------:R-:W1:Y:S02]  /*86a0*/  FENCE.VIEW.ASYNC.T ;  /* 0x00000000000073c6 */ /* 0x000e640000000200 */
[----:B-1----:R-:W-:Y:S06]  /*86b0*/  BAR.SYNC.DEFER_BLOCKING 0x0 ;  /* 0x0000000000007b1d */ /* 0x002fec0000010000 */
[----:B------:R-:W1:Y:S01]  /*86c0*/  LDTM.x16 R4, tmem[UR9] ;  /* 0x00000009000479ee */ /* 0x000e620008240000 */
[----:B------:R-:W1:Y:S01]  /*86d0*/  MUFU.EX2 R69, R69 ;  /* 0x0000004500457308 */ /* 0x000e620000000800 */
[----:B------:R-:W-:Y:S01]  /*86e0*/  NOP ;  /* 0x0000000000007918 */ /* 0x000fe20000000000 */
[C---:B-1----:R-:W-:Y:S01]  /*86f0*/  FMUL R4, R69.reuse, R4 ;  /* 0x0000000445047220 */ /* 0x042fe20000400000 */
        /* <DEDUP_REMOVED lines=15> */
[----:B------:R1:W-:Y:S01]  /*87f0*/  STTM.x16 tmem[UR9], R4 ;  /* 0x00000004000079ed */ /* 0x0003e20008240009 */
[----:B------:R-:W2:Y:S02]  /*8800*/  FENCE.VIEW.ASYNC.T ;  /* 0x00000000000073c6 */ /* 0x000ea40000000200 */
[----:B--2---:R-:W-:Y:S01]  /*8810*/  BAR.SYNC.DEFER_BLOCKING 0x0 ;  /* 0x0000000000007b1d */ /* 0x004fe20000010000 */
[----:B------:R-:W-:-:S04]  /*8820*/  FADD R106, R117, R106 ;  /* 0x0000006a756a7221 */ /* 0x000fc80000000000 */
[----:B------:R-:W-:-:S04]  /*8830*/  FADD R97, R97, R106 ;  /* 0x0000006a61617221 */ /* 0x000fc80000000000 */
[----:B------:R-:W-:-:S04]  /*8840*/  FADD R97, R102, R97 ;  /* 0x0000006166617221 */ /* 0x000fc80000000000 */
[----:B------:R-:W-:-:S04]  /*8850*/  FADD R116, R116, R97 ;  /* 0x0000006174747221 */ /* 0x000fc80000000000 */
[----:B------:R-:W-:Y:S01]  /*8860*/  FADD R119, R119, R116 ;  /* 0x0000007477777221 */ /* 0x000fe20000000000 */
[----:B------:R2:W-:Y:S06]  /*8870*/  MEMBAR.ALL.CTA ;  /* 0x0000000000007992 */ /* 0x0005ec0000008000 */
[----:B--2---:R-:W2:Y:S01]  /*8880*/  FENCE.VIEW.ASYNC.S ;  /* 0x00000000000073c6 */ /* 0x004ea20000000000 */
[----:B------:R-:W-:-:S04]  /*8890*/  FADD R118, R118, R119 ;  /* 0x0000007776767221 */ /* 0x000fc80000000000 */
[----:B------:R-:W-:-:S04]  /*88a0*/  FADD R118, R121, R118 ;  /* 0x0000007679767221 */ /* 0x000fc80000000000 */
[----:B------:R-:W-:-:S04]  /*88b0*/  FADD R123, R123, R118 ;  /* 0x000000767b7b7221 */ /* 0x000fc80000000000 */
[----:B------:R-:W-:-:S04]  /*88c0*/  FADD R123, R120, R123 ;  /* 0x0000007b787b7221 */ /* 0x000fc80000000000 */
[----:B------:R-:W-:-:S04]  /*88d0*/  FADD R123, R122, R123 ;  /* 0x0000007b7a7b7221 */ /* 0x000fc80000000000 */
[----:B------:R-:W-:-:S04]  /*88e0*/  FADD R123, R127, R123 ;  /* 0x0000007b7f7b7221 */ /* 0x000fc80000000000 */
[----:B------:R-:W-:-:S04]  /*88f0*/  FADD R123, R128, R123 ;  /* 0x0000007b807b7221 */ /* 0x000fc80000000000 */
[----:B------:R-:W-:Y:S01]  /*8900*/  FADD R123, R129, R123 ;  /* 0x0000007b817b7221 */ /* 0x000fe20000000000 */
[----:B------:R-:W-:-:S03]  /*8910*/  ULEA UR8, UR22, UR5, 0x3 ;  /* 0x0000000516087291 */ /* 0x000fc6000f8e18ff */
[----:B------:R-:W-:Y:S01]  /*8920*/  FADD R123, R130, R123 ;  /* 0x0000007b827b7221 */ /* 0x000fe20000000000 */
[----:B------:R-:W-:-:S03]  /*8930*/  UIADD3 UR8, UPT, UPT, UR8, 0x5000, URZ ;  /* 0x0000500008087890 */ /* 0x000fc6000fffe0ff */
[----:B-1----:R-:W-:Y:S01]  /*8940*/  FADD R4, R131, R123 ;  /* 0x0000007b83047221 */ /* 0x002fe20000000000 */
[----:B------:R-:W-:Y:S01]  /*8950*/  UMOV UR16, UR24 ;  /* 0x0000001800107c82 */ /* 0x000fe20008000000 */
[----:B--2---:R-:W-:Y:S06]  /*8960*/  BAR.SYNC.DEFER_BLOCKING 0x0 ;  /* 0x0000000000007b1d */ /* 0x004fec0000010000 */
[----:B0-----:R-:W-:Y:S05]  /*8970*/  BRA.U UP1, `(.L_x_16) ;  /* 0x0000000501207547 */ /* 0x001fea000b800000 */
[----:B------:R-:W-:Y:S01]  /*8980*/  UIADD3 UR74, UPT, UPT, UR7, 0x128, URZ ;  /* 0x00000128074a7890 */ /* 0x000fe2000fffe0ff */
[----:B------:R-:W-:Y:S01]  /*8990*/  MOV.SPILL R5, UR5 ;  /* 0x0000000500057c02 */ /* 0x000fe20009000f00 */
[----:B------:R-:W-:Y:S01]  /*89a0*/  UIADD3 UR76, UPT, UPT, UR7, 0x130, URZ ;  /* 0x00000130074c7890 */ /* 0x000fe2000fffe0ff */
[----:B------:R-:W-:Y:S01]  /*89b0*/  MOV.SPILL R6, UR4 ;  /* 0x0000000400067c02 */ /* 0x000fe20009000f00 */
[----:B------:R-:W-:Y:S02]  /*89c0*/  UIADD3 UR72, UPT, UPT, UR7, 0x138, URZ ;  /* 0x0000013807487890 */ /* 0x000fe4000fffe0ff */
[----:B------:R-:W-:Y:S02]  /*89d0*/  UIADD3 UR73, UPT, UPT, UR7, 0x140, URZ ;  /* 0x0000014007497890 */ /* 0x000fe4000fffe0ff */
[----:B------:R-:W-:Y:S02]  /*89e0*/  UIADD3 UR75, UPT, UPT, UR7, 0x148, URZ ;  /* 0x00000148074b7890 */ /* 0x000fe4000fffe0ff */
[----:B------:R-:W-:Y:S01]  /*89f0*/  UIADD3 UR77, UPT, UPT, UR7, 0x150, URZ ;  /* 0x00000150074d7890 */ /* 0x000fe2000fffe0ff */
[----:B------:R-:W-:Y:S01]  /*8a00*/  UMOV UR68, 0x0 ;  /* 0x0000000000447882 */ /* 0x000fe20000000000 */
[----:B------:R-:W-:Y:S01]  /*8a10*/  UMOV UR69, 0x8040010 ;  /* 0x0804001000457882 */ /* 0x000fe20000000000 */
[----:B------:R-:W-:-:S02]  /*8a20*/  UIADD3 UR24, UPT, UPT, UR7, 0x158, URZ ;  /* 0x0000015807187890 */ /* 0x000fc4000fffe0ff */
[----:B------:R0:W-:Y:S01]  /*8a30*/  UTCHMMA tmem[UR13], gdesc[UR18], tmem[UR7], tmem[UR68], idesc[UR69], UPT ;  /* 0x00ff44120d0079ea */ /* 0x0001e2000b800007 */
[----:B------:R-:W-:Y:S01]  /*8a40*/  UMOV UR52, 0x0 ;  /* 0x0000000000347882 */ /* 0x000fe20000000000 */
[----:B------:R-:W-:Y:S01]  /*8a50*/  UMOV UR53, 0x8040010 ;  /* 0x0804001000357882 */ /* 0x000fe20000000000 */
[----:B------:R-:W-:Y:S02]  /*8a60*/  UIADD3 UR25, UPT, UPT, UR7, 0x10, URZ ;  /* 0x0000001007197890 */ /* 0x000fe4000fffe0ff */
[----:B------:R-:W-:Y:S01]  /*8a70*/  UTCHMMA tmem[UR74], gdesc[UR26], tmem[UR7], tmem[UR52], idesc[UR53], UPT ;  /* 0x00ff341a4a0079ea */ /* 0x000fe2000b800007 */
[----:B------:R-:W-:Y:S01]  /*8a80*/  UIADD3 UR62, UPT, UPT, UR7, 0x160, URZ ;  /* 0x00000160073e7890 */ /* 0x000fe2000fffe0ff */
[----:B------:R-:W-:Y:S01]  /*8a90*/  UMOV UR54, 0x0 ;  /* 0x0000000000367882 */ /* 0x000fe20000000000 */
[----:B------:R-:W-:Y:S01]  /*8aa0*/  UMOV UR55, 0x8040010 ;  /* 0x0804001000377882 */ /* 0x000fe20000000000 */
[----:B------:R-:W-:Y:S02]  /*8ab0*/  UIADD3 UR63, UPT, UPT, UR7, 0x10, URZ ;  /* 0x00000010073f7890 */ /* 0x000fe4000fffe0ff */
[----:B------:R-:W-:Y:S01]  /*8ac0*/  UTCHMMA tmem[UR76], gdesc[UR32], tmem[UR7], tmem[UR54], idesc[UR55], UPT ;  /* 0x00ff36204c0079ea */ /* 0x000fe2000b800007 */
        /* <DEDUP_REMOVED lines=10> */
[----:B0-----:R-:W-:Y:S01]  /*8b70*/  UIADD3 UR68, UPT, UPT, UR7, 0x178, URZ ;  /* 0x0000017807447890 */ /* 0x001fe2000fffe0ff */
        /* <DEDUP_REMOVED lines=9> */
[----:B-1----:R-:W-:Y:S01]  /*8c10*/  UIADD3 UR72, UPT, UPT, UR7, 0x188, URZ ;  /* 0x0000018807487890 */ /* 0x002fe2000fffe0ff */
[----:B--2---:R-:W-:Y:S01]  /*8c20*/  R2UR.FILL UR5, R5 ;  /* 0x00000000050572ca */ /* 0x004fe200004e0000 */
[----:B------:R-:W-:Y:S01]  /*8c30*/  UMOV UR44, 0x0 ;  /* 0x00000000002c7882 */ /* 0x000fe20000000000 */
[----:B------:R-:W-:Y:S01]  /*8c40*/  UMOV UR45, 0x8040010 ;  /* 0x08040010002d7882 */ /* 0x000fe20000000000 */
[----:B------:R-:W-:-:S02]  /*8c50*/  UIADD3 UR73, UPT, UPT, UR7, 0x10, URZ ;  /* 0x0000001007497890 */ /* 0x000fc4000fffe0ff */
[----:B------:R1:W-:Y:S01]  /*8c60*/  UTCHMMA tmem[UR24], gdesc[UR42], tmem[UR7], tmem[UR44], idesc[UR45], UPT ;  /* 0x00ff2c2a180079ea */ /* 0x0003e2000b800007 */
[----:B------:R-:W-:Y:S01]  /*8c70*/  UIADD3 UR74, UPT, UPT, UR7, 0x190, URZ ;  /* 0x00000190074a7890 */ /* 0x000fe2000fffe0ff */
[----:B------:R-:W-:Y:S01]  /*8c80*/  R2UR.FILL UR4, R6 ;  /* 0x00000000060472ca */ /* 0x000fe200004e0000 */
[----:B------:R-:W-:Y:S01]  /*8c90*/  UMOV UR46, 0x0 ;  /* 0x00000000002e7882 */ /* 0x000fe20000000000 */
[----:B------:R-:W-:Y:S01]  /*8ca0*/  UMOV UR47, 0x8040010 ;  /* 0x08040010002f7882 */ /* 0x000fe20000000000 */
[----:B0-----:R-:W-:Y:S01]  /*8cb0*/  UIADD3 UR75, UPT, UPT, UR7, 0x10, URZ ;  /* 0x00000010074b7890 */ /* 0x001fe2000fffe0ff */
[----:B------:R1:W-:Y:S01]  /*8cc0*/  UTCHMMA tmem[UR62], gdesc[UR18], tmem[UR25], tmem[UR46], idesc[UR47], UPT ;  /* 0x00ff2e123e0079ea */ /* 0x0003e2000b800019 */
[----:B------:R-:W-:Y:S01]  /*8cd0*/  UIADD3 UR76, UPT, UPT, UR7, 0x198, URZ ;  /* 0x00000198074c7890 */ /* 0x000fe2000fffe0ff */
[----:B------:R-:W-:Y:S01]  /*8ce0*/  UMOV UR48, 0x0 ;  /* 0x0000000000307882 */ /* 0x000fe20000000000 */
[----:B------:R-:W-:Y:S01]  /*8cf0*/  UMOV UR49, 0x8040010 ;  /* 0x0804001000317882 */ /* 0x000fe20000000000 */
[----:B------:R-:W-:Y:S01]  /*8d00*/  UMOV UR50, 0x0 ;  /* 0x0000000000327882 */ /* 0x000fe20000000000 */
[----:B------:R-:W-:Y:S01]  /*8d10*/  UMOV UR51, 0x8040010 ;  /* 0x0804001000337882 */ /* 0x000fe20000000000 */
[----:B------:R1:W-:Y:S01]  /*8d20*/  UTCHMMA tmem[UR64], gdesc[UR26], tmem[UR63], tmem[UR48], idesc[UR49], UPT ;  /* 0x00ff301a400079ea */ /* 0x0003e2000b80003f */
[----:B---3--:R-:W-:Y:S01]  /*8d30*/  UMOV UR60, UR8 ;  /* 0x00000008003c7c82 */ /* 0x008fe20008000000 */
[----:B------:R-:W-:Y:S01]  /*8d40*/  UMOV UR61, URZ ;  /* 0x000000ff003d7c82 */ /* 0x000fe20008000000 */
[----:B------:R1:W-:Y:S01]  /*8d50*/  UTCHMMA tmem[UR66], gdesc[UR32], tmem[UR65], tmem[UR50], idesc[UR51], UPT ;  /* 0x00ff3220420079ea */ /* 0x0003e2000b800041 */
[----:B------:R1:W-:Y:S01]  /*8d60*/  UTCHMMA tmem[UR68], gdesc[UR34], tmem[UR67], tmem[UR52], idesc[UR53], UPT ;  /* 0x00ff3422440079ea */ /* 0x0003e2000b800043 */
[----:B------:R-:W-:Y:S01]  /*8d70*/  UMOV UR77, UR60 ;  /* 0x0000003c004d7c82 */ /* 0x000fe20008000000 */
[----:B------:R1:W-:Y:S01]  /*8d80*/  UTCHMMA tmem[UR70], gdesc[UR36], tmem[UR69], tmem[UR54], idesc[UR55], UPT ;  /* 0x00ff3624460079ea */ /* 0x0003e2000b800045 */
[----:B------:R-:W-:Y:S01]  /*8d90*/  UMOV UR60, 0x0 ;  /* 0x00000000003c7882 */ /* 0x000fe20000000000 */
[----:B------:R-:W-:Y:S01]  /*8da0*/  UMOV UR61, 0x8040010 ;  /* 0x08040010003d7882 */ /* 0x000fe20000000000 */
[----:B------:R1:W-:Y:S01]  /*8db0*/  UTCHMMA tmem[UR72], gdesc[UR38], tmem[UR71], tmem[UR56], idesc[UR57], UPT ;  /* 0x00ff3826480079ea */ /* 0x0003e2000b800047 */
[----:B------:R1:W-:Y:S01]  /*8dc0*/  UTCHMMA tmem[UR74], gdesc[UR40], tmem[UR73], tmem[UR58], idesc[UR59], UPT ;  /* 0x00ff3a284a0079ea */ /* 0x0003e2000b800049 */
[----:B------:R1:W-:Y:S01]  /*8dd0*/  UTCHMMA tmem[UR76], gdesc[UR42], tmem[UR75], tmem[UR60], idesc[UR61], UPT ;  /* 0x00ff3c2a4c0079ea */ /* 0x0003e2000b80004b */
[----:B------:R1:W-:Y:S01]  /*8de0*/  UTCBAR [UR77], URZ ;  /* 0x000000ff4d0073e9 */ /* 0x0003e200080000ff */
[----:B------:R-:W-:Y:S01]  /*8df0*/  NOP ;  /* 0x0000000000007918 */ /* 0x000fe20000000000 */
.L_x_16:
[----:B------:R-:W-:Y:S01]  /*8e00*/  UIADD3 UR22, UPT, UPT, UR22, 0x1, URZ ;  /* 0x0000000116167890 */ /* 0x000fe2000fffe0ff */
[----:B------:R-:W-:Y:S01]  /*8e10*/  FFMA R146, R69, R146, R4 ;  /* 0x0000009245927223 */ /* 0x000fe20000000004 */
[----:B------:R-:W-:Y:S01]  /*8e20*/  UIADD3 UR6, UPT, UPT, UR6, 0x80, URZ ;  /* 0x0000008006067890 */ /* 0x000fe2000fffe0ff */
[----:B------:R-:W-:Y:S01]  /*8e30*/  IADD3 R154, PT, PT, R154, UR23, RZ ;  /* 0x000000179a9a7c10 */ /* 0x000fe2000fffe0ff */
[----:B------:R-:W-:Y:S01]  /*8e40*/  UISETP.GT.AND UP2, UPT, UR22, 0x1, UPT ;  /* 0x000000011600788c */ /* 0x000fe2000bf44270 */
[----:B------:R-:W-:Y:S02]  /*8e50*/  IADD3 R155, PT, PT, R147, R155, RZ ;  /* 0x0000009b939b7210 */ /* 0x000fe40007ffe0ff */
[----:B------:R-:W-:Y:S01]  /*8e60*/  MOV R182, UR16 ;  /* 0x0000001000b67c02 */ /* 0x000fe20008000f00 */
[----:B-1----:R-:W-:Y:S01]  /*8e70*/  USEL UR24, URZ, 0x1, !UP2 ;  /* 0x00000001ff187887 */ /* 0x002fe2000d000000 */
[----:B------:R-:W-:Y:S01]  /*8e80*/  MOV R172, R135 ;  /* 0x0000008700ac7202 */ /* 0x000fe20000000f00 */
[----:B------:R-:W-:-:S02]  /*8e90*/  USEL UR22, UR22, URZ, !UP2 ;  /* 0x000000ff16167287 */ /* 0x000fc4000d000000 */
[----:B------:R-:W-:Y:S02]  /*8ea0*/  UISETP.GE.AND UP2, UPT, UR6, UR15, UPT ;  /* 0x0000000f0600728c */ /* 0x000fe4000bf46270 */
[----:B------:R-:W-:-:S07]  /*8eb0*/  ULOP3.LUT UR24, UR16, UR24, URZ, 0x3c, !UPT ;  /* 0x0000001810187292 */ /* 0x000fce000f8e3cff */
[----:B------:R-:W-:Y:S05]  /*8ec0*/  BRA.U !UP2, `(.L_x_17) ;  /* 0xffffffc10ae07547 */ /* 0x000fea000b83ffff */
.L_x_12:
[C---:B------:R-:W-:Y:S01]  /*8ed0*/  FMUL R2, R146.reuse, 8388608 ;  /* 0x4b00000092027820 */ /* 0x040fe20000400000 */
[C---:B------:R-:W-:Y:S01]  /*8ee0*/  FSETP.GEU.AND P5, PT, R146.reuse, 1.175494350822287508e-38, PT ;  /* 0x008000009200780b */ /* 0x040fe20003fae000 */
[----:B------:R-:W1:Y:S01]  /*8ef0*/  LDCU UR6, c[0x0][0x3f0] ;  /* 0x00007e00ff0677ac */ /* 0x000e620008000800 */
[----:B0-----:R-:W-:Y:S01]  /*8f00*/  HFMA2 R5, -RZ, RZ, 1.443359375, -0.2030029296875 ;  /* 0x3dc6b27fff057431 */ /* 0x001fe200000001ff */
[----:B------:R-:W-:Y:S02]  /*8f10*/  FSETP.GEU.AND P2, PT, |R146|, 1.175494350822287508e-38, PT ;  /* 0x008000009200780b */ /* 0x000fe40003f4e200 */
[----:B------:R-:W-:Y:S01]  /*8f20*/  FSEL R26, R2, R146, !P5 ;  /* 0x00000092021a7208 */ /* 0x000fe20006800000 */
[----:B------:R-:W0:Y:S01]  /*8f30*/  LDCU.64 UR10, c[0x0][0x3e0] ;  /* 0x00007c00ff0a77ac */ /* 0x000e220008000a00 */
[----:B------:R-:W-:Y:S02]  /*8f40*/  FSETP.GT.AND P3, PT, |R146|, 8.50705917302346158658e+37, PT ;  /* 0x7e8000009200780b */ /* 0x000fe40003f64200 */
[----:B------:R-:W-:-:S04]  /*8f50*/  IADD3 R2, PT, PT, R26, -0x3f3504f3, RZ ;  /* 0xc0cafb0d1a027810 */ /* 0x000fc80007ffe0ff */
[----:B------:R-:W-:-:S04]  /*8f60*/  LOP3.LUT R3, R2, 0xff800000, RZ, 0xc0, !PT ;  /* 0xff80000002037812 */ /* 0x000fc800078ec0ff */
[----:B------:R-:W-:Y:S01]  /*8f70*/  IADD3 R2, PT, PT, R26, -R3, RZ ;  /* 0x800000031a027210 */ /* 0x000fe20007ffe0ff */
[----:B-1----:R-:W-:-:S04]  /*8f80*/  UISETP.GE.AND UP0, UPT, UR6, 0x1, UPT ;  /* 0x000000010600788c */ /* 0x002fc8000bf06270 */
[----:B------:R-:W-:-:S04]  /*8f90*/  FADD R20, R2, -1 ;  /* 0xbf80000002147421 */ /* 0x000fc80000000000 */
[----:B------:R-:W-:-:S04]  /*8fa0*/  FFMA.FTZ R5, R20, R5, -0.16845393180847167969 ;  /* 0xbe2c7f3014057423 */ /* 0x000fc80000010005 */
[----:B------:R-:W-:-:S04]  /*8fb0*/  FFMA.FTZ R5, R20, R5, 0.1716887056827545166 ;  /* 0x3e2fcf2a14057423 */ /* 0x000fc80000010005 */
[----:B------:R-:W-:-:S04]  /*8fc0*/  FFMA.FTZ R5, R20, R5, -0.17900948226451873779 ;  /* 0xbe374e4314057423 */ /* 0x000fc80000010005 */
[----:B------:R-:W-:-:S04]  /*8fd0*/  FFMA.FTZ R5, R20, R5, 0.20512372255325317383 ;  /* 0x3e520bf414057423 */ /* 0x000fc80000010005 */
[----:B------:R-:W-:Y:S01]  /*8fe0*/  FFMA.FTZ R5, R20, R5, -0.24046532809734344482 ;  /* 0xbe763c8b14057423 */ /* 0x000fe20000010005 */
[----:B0-----:R-:W-:Y:S06]  /*8ff0*/  BRA.U !UP0, `(.L_x_18) ;  /* 0x0000000108107547 */ /* 0x001fec000b800000 */
[----:B------:R-:W-:-:S06]  /*9000*/  USHF.L.U32 UR16, UR16, 0x1f, URZ ;  /* 0x0000001f10107899 */ /* 0x000fcc00080006ff */
[----:B------:R-:W-:-:S04]  /*9010*/  MOV R2, UR16 ;  /* 0x0000001000027c02 */ /* 0x000fc80008000f00 */
[----:B------:R-:W0:Y:S02]  /*9020*/  SYNCS.PHASECHK.TRANS64.TRYWAIT P4, [UR8], R2 ;  /* 0x00000002ff0075a7 */ /* 0x000e240008081108 */
[----:B0-----:R-:W-:Y:S05]  /*9030*/  @!P4 BRA `(.L_x_19) ;  /* 0x0000000c0098c947 */ /* 0x001fea0003800000 */
.L_x_18:
[----:B------:R-:W-:Y:S01]  /*9040*/  BAR.SYNC.DEFER_BLOCKING 0x0 ;  /* 0x0000000000007b1d */ /* 0x000fe20000010000 */
[----:B------:R-:W-:Y:S01]  /*9050*/  FFMA.FTZ R5, R20, R5, 0.28857114911079406738 ;  /* 0x3e93bf9914057423 */ /* 0x000fe20000010005 */
[----:B------:R-:W-:Y:S01]  /*9060*/  @P3 FMUL R146, R146, 0.25 ;  /* 0x3e80000092923820 */ /* 0x000fe20000400000 */
[----:B------:R-:W-:Y:S01]  /*9070*/  ISETP.GE.U32.AND P6, PT, R26, 0x7f800000, PT ;  /* 0x7f8000001a00780c */ /* 0x000fe20003fc6070 */
[----:B------:R-:W-:Y:S01]  /*9080*/  UIMAD UR8, UR4, UR10, URZ ;  /* 0x0000000a040872a4 */ /* 0x000fe2000f8e02ff */
[----:B------:R-:W-:-:S03]  /*9090*/  FFMA.FTZ R21, R20, R5, -0.36067417263984680176 ;  /* 0xbeb8aa4914157423 */ /* 0x000fc60000010005 */
[----:B------:R-:W0:Y:S01]  /*90a0*/  LDC.64 R24, c[0x0][0x398] ;  /* 0x0000e600ff187b82 */ /* 0x000e220000000a00 */
[----:B------:R-:W-:Y:S01]  /*90b0*/  @!P2 FMUL R146, R146, 16777216 ;  /* 0x4b8000009292a820 */ /* 0x000fe20000400000 */
[----:B------:R-:W-:Y:S01]  /*90c0*/  FSEL R2, RZ, -23, P5 ;  /* 0xc1b80000ff027808 */ /* 0x000fe20002800000 */
[----:B------:R-:W-:Y:S01]  /*90d0*/  FFMA.FTZ R21, R20, R21, 0.48089820146560668945 ;  /* 0x3ef6384a14157423 */ /* 0x000fe20000010015 */
[----:B------:R-:W-:Y:S01]  /*90e0*/  I2FP.F32.S32 R3, R3 ;  /* 0x0000000300037245 */ /* 0x000fe20000201400 */
[----:B------:R-:W1:Y:S01]  /*90f0*/  MUFU.RCP R23, R146 ;  /* 0x0000009200177308 */ /* 0x000e620000001000 */
[----:B------:R-:W-:Y:S02]  /*9100*/  IMAD R22, R0, UR11, RZ ;  /* 0x0000000b00167c24 */ /* 0x000fe4000f8e02ff */
[C---:B------:R-:W-:Y:S01]  /*9110*/  FFMA.FTZ R21, R20.reuse, R21, -0.72134751081466674805 ;  /* 0xbf38aa3b14157423 */ /* 0x040fe20000010015 */
[----:B------:R-:W2:Y:S01]  /*9120*/  LDC R49, c[0x0][0x3e8] ;  /* 0x0000fa00ff317b82 */ /* 0x000ea20000000800 */
[----:B------:R-:W-:Y:S01]  /*9130*/  USHF.L.U32 UR6, UR8, 0x1, URZ ;  /* 0x0000000108067899 */ /* 0x000fe200080006ff */
[----:B------:R-:W-:Y:S01]  /*9140*/  FFMA.FTZ R2, R3, 1.1920928955078125e-07, R2 ;  /* 0x3400000003027823 */ /* 0x000fe20000010002 */
[----:B------:R-:W-:Y:S01]  /*9150*/  FMUL R21, R20, R21 ;  /* 0x0000001514157220 */ /* 0x000fe20000400000 */
[C---:B------:R-:W-:Y:S01]  /*9160*/  SHF.L.U32 R3, R22.reuse, 0x1, RZ ;  /* 0x0000000116037819 */ /* 0x040fe200000006ff */
[----:B------:R-:W-:-:S04]  /*9170*/  IMAD.HI R22, R22, 0x2, RZ ;  /* 0x0000000216167827 */ /* 0x000fc800078e02ff */
[C---:B------:R-:W-:Y:S01]  /*9180*/  FMUL R21, R20.reuse, R21 ;  /* 0x0000001514157220 */ /* 0x040fe20000400000 */
[----:B------:R-:W3:Y:S02]  /*9190*/  @!P1 SYNCS.CCTL.IV [UR5+0x5000] ;  /* 0x00500000ff0099b1 */ /* 0x000ee40008000005 */
[----:B---3--:R-:W-:Y:S01]  /*91a0*/  BAR.SYNC.DEFER_BLOCKING 0x0 ;  /* 0x0000000000007b1d */ /* 0x008fe20000010000 */
[----:B------:R-:W-:-:S04]  /*91b0*/  FFMA.FTZ R21, R20, 1.4426950216293334961, R21 ;  /* 0x3fb8aa3b14157823 */ /* 0x000fc80000010015 */
[----:B------:R-:W-:Y:S01]  /*91c0*/  FADD R21, R2, R21 ;  /* 0x0000001502157221 */ /* 0x000fe20000000000 */
[----:B0-----:R-:W-:Y:S01]  /*91d0*/  IADD3 R2, P4, P5, R3, UR6, R24 ;  /* 0x0000000603027c10 */ /* 0x001fe2000fd9e018 */
[----:B------:R-:W0:Y:S01]  /*91e0*/  LDTM.x16 R4, tmem[UR9] ;  /* 0x00000009000479ee */ /* 0x000e220008240000 */
[----:B------:R-:W-:Y:S01]  /*91f0*/  @P6 MOV R3, 0x7f800000 ;  /* 0x7f80000000036802 */ /* 0x000fe20000000f00 */
[----:B------:R-:W-:Y:S01]  /*9200*/  UIMAD.WIDE UR8, UR8, 0x2, URZ ;  /* 0x00000002080878a5 */ /* 0x000fe2000f8e02ff */
[----:B--2---:R-:W-:-:S03]  /*9210*/  IMAD R55, R49, 0x18, RZ ;  /* 0x0000001831377824 */ /* 0x004fc600078e02ff */
[C---:B------:R-:W-:Y:S01]  /*9220*/  @P6 FFMA.FTZ R21, R26.reuse, R3, +INF ;  /* 0x7f8000001a156423 */ /* 0x040fe20000010003 */
[----:B------:R-:W-:Y:S01]  /*9230*/  FSETP.NEU.AND P6, PT, R26, RZ, PT ;  /* 0x000000ff1a00720b */ /* 0x000fe20003fcd000 */
[C---:B------:R-:W-:Y:S01]  /*9240*/  IMAD R51, R49.reuse, 0x14, RZ ;  /* 0x0000001431337824 */ /* 0x040fe200078e02ff */
[----:B------:R-:W-:Y:S01]  /*9250*/  IADD3.X R3, PT, PT, R22, UR9, R25, P4, P5 ;  /* 0x0000000916037c10 */ /* 0x000fe2000a7ea419 */
[C---:B------:R-:W-:Y:S01]  /*9260*/  IMAD R27, R49.reuse, 0x12, RZ ;  /* 0x00000012311b7824 */ /* 0x040fe200078e02ff */
[C---:B------:R-:W-:Y:S01]  /*9270*/  LEA R33, R49.reuse, -R49, 0x4 ;  /* 0x8000003131217211 */ /* 0x040fe200078e20ff */
[----:B------:R-:W-:Y:S01]  /*9280*/  IMAD R59, R49, 0x1c, RZ ;  /* 0x0000001c313b7824 */ /* 0x000fe200078e02ff */
[-C--:B------:R-:W-:Y:S01]  /*9290*/  IADD3 R22, P5, PT, R51, R2.reuse, RZ ;  /* 0x0000000233167210 */ /* 0x080fe20007fbe0ff */
[C---:B------:R-:W-:Y:S02]  /*92a0*/  IMAD R31, R49.reuse, 0xe, RZ ;  /* 0x0000000e311f7824 */ /* 0x040fe400078e02ff */
[----:B------:R-:W-:Y:S01]  /*92b0*/  IMAD R53, R49, 0x16, RZ ;  /* 0x0000001631357824 */ /* 0x000fe200078e02ff */
[----:B------:R-:W2:Y:S01]  /*92c0*/  @!P1 SYNCS.CCTL.IV [UR5+0x5008] ;  /* 0x00500800ff0099b1 */ /* 0x000ea20008000005 */
[----:B------:R-:W-:Y:S01]  /*92d0*/  IADD3 R30, P1, PT, R59, R2, RZ ;  /* 0x000000023b1e7210 */ /* 0x000fe20007f3e0ff */
[C---:B------:R-:W-:Y:S01]  /*92e0*/  IMAD R25, R49.reuse, 0xb, RZ ;  /* 0x0000000b31197824 */ /* 0x040fe200078e02ff */
[----:B------:R-:W-:Y:S01]  /*92f0*/  NOP ;  /* 0x0000000000007918 */ /* 0x000fe20000000000 */
[C---:B------:R-:W-:Y:S01]  /*9300*/  IMAD R57, R49.reuse, 0x1a, RZ ;  /* 0x0000001a31397824 */ /* 0x040fe200078e02ff */
[----:B------:R-:W3:Y:S01]  /*9310*/  LDCU UR5, c[0x0][0x3ec] ;  /* 0x00007d80ff0577ac */ /* 0x000ee20008000800 */
[----:B------:R-:W-:-:S02]  /*9320*/  IMAD R61, R49, 0x1e, RZ ;  /* 0x0000001e313d7824 */ /* 0x000fc400078e02ff */
[----:B0-----:R-:W-:Y:S01]  /*9330*/  @P3 FMUL R4, R4, 0.25 ;  /* 0x3e80000004043820 */ /* 0x001fe20000400000 */
[----:B------:R-:W-:Y:S01]  /*9340*/  @P3 FMUL R5, R5, 0.25 ;  /* 0x3e80000005053820 */ /* 0x000fe20000400000 */
[----:B------:R-:W-:Y:S01]  /*9350*/  @P3 FMUL R15, R15, 0.25 ;  /* 0x3e8000000f0f3820 */ /* 0x000fe20000400000 */
[----:B------:R-:W-:Y:S01]  /*9360*/  @P3 FMUL R9, R9, 0.25 ;  /* 0x3e80000009093820 */ /* 0x000fe20000400000 */
[----:B------:R-:W-:Y:S01]  /*9370*/  @!P2 FMUL R4, R4, 16777216 ;  /* 0x4b8000000404a820 */ /* 0x000fe20000400000 */
[----:B------:R-:W-:Y:S01]  /*9380*/  @!P2 FMUL R5, R5, 16777216 ;  /* 0x4b8000000505a820 */ /* 0x000fe20000400000 */
[----:B------:R-:W-:Y:S01]  /*9390*/  @!P2 FMUL R15, R15, 16777216 ;  /* 0x4b8000000f0fa820 */ /* 0x000fe20000400000 */
[----:B------:R-:W-:Y:S01]  /*93a0*/  @P3 FMUL R6, R6, 0.25 ;  /* 0x3e80000006063820 */ /* 0x000fe20000400000 */
        /* <DEDUP_REMOVED lines=11> */
[C---:B-1----:R-:W-:Y:S01]  /*9460*/  FMUL R4, R23.reuse, R4 ;  /* 0x0000000417047220 */ /* 0x042fe20000400000 */
[----:B------:R-:W-:Y:S01]  /*9470*/  FMUL R5, R23, R5 ;  /* 0x0000000517057220 */ /* 0x000fe20000400000 */
[----:B------:R-:W-:Y:S01]  /*9480*/  @!P2 FMUL R9, R9, 16777216 ;  /* 0x4b8000000909a820 */ /* 0x000fe20000400000 */
[----:B------:R-:W-:Y:S01]  /*9490*/  FMUL R41, R23, R15 ;  /* 0x0000000f17297220 */ /* 0x000fe20000400000 */
[----:B------:R-:W-:Y:S01]  /*94a0*/  @!P2 FMUL R6, R6, 16777216 ;  /* 0x4b8000000606a820 */ /* 0x000fe20000400000 */
        /* <DEDUP_REMOVED lines=11> */
[----:B------:R-:W-:Y:S01]  /*9560*/  IMAD R15, R49, 0xc, RZ ;  /* 0x0000000c310f7824 */ /* 0x000fe200078e02ff */
[----:B------:R-:W-:Y:S01]  /*9570*/  F2FP.F16.F32.PACK_AB R46, R5, R4 ;  /* 0x00000004052e723e */ /* 0x000fe200000000ff */
        /* <DEDUP_REMOVED lines=9> */
[----:B------:R-:W-:Y:S01]  /*9610*/  FMUL R42, R23, R16 ;  /* 0x00000010172a7220 */ /* 0x000fe20000400000 */
[----:B------:R-:W-:Y:S01]  /*9620*/  FSEL R4, R21, -INF , P6 ;  /* 0xff80000015047808 */ /* 0x000fe20003000000 */
[C---:B------:R-:W-:Y:S01]  /*9630*/  FMUL R43, R23.reuse, R17 ;  /* 0x00000011172b7220 */ /* 0x040fe20000400000 */
[C---:B------:R-:W-:Y:S01]  /*9640*/  FMUL R44, R23.reuse, R18 ;  /* 0x00000012172c7220 */ /* 0x040fe20000400000 */
[----:B------:R-:W-:Y:S01]  /*9650*/  FMUL R45, R23, R19 ;  /* 0x00000013172d7220 */ /* 0x000fe20000400000 */
[----:B------:R-:W-:Y:S01]  /*9660*/  IMAD R9, R49, 0x6, RZ ;  /* 0x0000000631097824 */ /* 0x000fe200078e02ff */
[-C--:B------:R-:W-:Y:S01]  /*9670*/  IADD3 R26, P2, PT, R55, R2.reuse, RZ ;  /* 0x00000002371a7210 */ /* 0x080fe20007f5e0ff */
[----:B------:R-:W-:Y:S01]  /*9680*/  IMAD R23, R49, 0xa, RZ ;  /* 0x0000000a31177824 */ /* 0x000fe200078e02ff */
[-C--:B------:R-:W-:Y:S01]  /*9690*/  IADD3 R14, P6, PT, R15, R2.reuse, RZ ;  /* 0x000000020f0e7210 */ /* 0x080fe20007fde0ff */
[----:B------:R-:W-:Y:S01]  /*96a0*/  FFMA R135, R4, 0.69314718246459960938, R135 ;  /* 0x3f31721804877823 */ /* 0x000fe20000000087 */
[----:B------:R-:W-:Y:S01]  /*96b0*/  IADD3 R20, P3, PT, R27, R2, RZ ;  /* 0x000000021b147210 */ /* 0x000fe20007f7e0ff */
[----:B------:R0:W-:Y:S01]  /*96c0*/  STG.E.U16 desc[UR20][R2.64], R46 ;  /* 0x0000002e02007986 */ /* 0x0001e2000c101514 */
[-C--:B------:R-:W-:Y:S01]  /*96d0*/  LEA.HI.X.SX32 R27, R15, R3.reuse, 0x1, P2 ;  /* 0x000000030f1b7211 */ /* 0x080fe200010f0eff */
[----:B------:R-:W-:Y:S01]  /*96e0*/  IMAD R29, R49, 0xd, RZ ;  /* 0x0000000d311d7824 */ /* 0x000fe200078e02ff */
[----:B------:R-:W-:Y:S01]  /*96f0*/  F2FP.F16.F32.PACK_AB R47, R7, R6 ;  /* 0x00000006072f723e */ /* 0x000fe200000000ff */
[----:B---3--:R-:W-:Y:S01]  /*9700*/  UIMAD UR4, UR4, UR5, URZ ;  /* 0x00000005040472a4 */ /* 0x008fe2000f8e02ff */
[----:B------:R-:W-:-:S02]  /*9710*/  LEA.HI.X.SX32 R15, R9, R3, 0x1, P6 ;  /* 0x00000003090f7211 */ /* 0x000fc400030f0eff */
[----:B------:R-:W-:Y:S01]  /*9720*/  SHF.L.U32 R7, R49, 0x1, RZ ;  /* 0x0000000131077819 */ /* 0x000fe200000006ff */
[----:B------:R-:W-:Y:S01]  /*9730*/  USHF.L.U32 UR6, UR4, 0x2, URZ ;  /* 0x0000000204067899 */ /* 0x000fe200080006ff */
[C---:B------:R-:W-:Y:S01]  /*9740*/  IADD3 R12, P6, PT, R23.reuse, R2, RZ ;  /* 0x00000002170c7210 */ /* 0x040fe20007fde0ff */
[----:B------:R-:W-:Y:S01]  /*9750*/  UIMAD.WIDE UR4, UR4, 0x4, URZ ;  /* 0x00000004040478a5 */ /* 0x000fe2000f8e02ff */
[----:B------:R-:W-:Y:S02]  /*9760*/  LEA.HI.X.SX32 R23, R23, R3, 0x1, P5 ;  /* 0x0000000317177211 */ /* 0x000fe400028f0eff */
[CC--:B------:R-:W-:Y:S02]  /*9770*/  LEA R5, R49.reuse, R49.reuse, 0x1 ;  /* 0x0000003131057211 */ /* 0x0c0fe400078e08ff */
[CC--:B------:R-:W-:Y:S02]  /*9780*/  LEA R13, R49.reuse, R49.reuse, 0x2 ;  /* 0x00000031310d7211 */ /* 0x0c0fe400078e10ff */
[----:B------:R-:W-:-:S02]  /*9790*/  LEA R17, R49, -R49, 0x3 ;  /* 0x8000003131117211 */ /* 0x000fc400078e18ff */
[----:B------:R-:W-:Y:S02]  /*97a0*/  LEA R21, R49, R49, 0x3 ;  /* 0x0000003131157211 */ /* 0x000fe400078e18ff */
[-C--:B------:R-:W-:Y:S02]  /*97b0*/  IADD3 R8, P4, PT, R9, R2.reuse, RZ ;  /* 0x0000000209087210 */ /* 0x080fe40007f9e0ff */
[-C--:B------:R-:W-:Y:S02]  /*97c0*/  IADD3 R24, P2, PT, R53, R2.reuse, RZ ;  /* 0x0000000235187210 */ /* 0x080fe40007f5e0ff */
[CC--:B------:R-:W-:Y:S02]  /*97d0*/  IADD3 R16, P5, PT, R31.reuse, R2.reuse, RZ ;  /* 0x000000021f107210 */ /* 0x0c0fe40007fbe0ff */
[----:B------:R-:W-:Y:S02]  /*97e0*/  LEA.HI.X.SX32 R31, R31, R3, 0x1, P1 ;  /* 0x000000031f1f7211 */ /* 0x000fe400008f0eff */
[----:B------:R-:W-:-:S02]  /*97f0*/  IADD3 R4, P1, PT, R7, R2, RZ ;  /* 0x0000000207047210 */ /* 0x000fc40007f3e0ff */
[-C--:B------:R-:W-:Y:S02]  /*9800*/  LEA.HI.X.SX32 R9, R5, R3.reuse, 0x1, P4 ;  /* 0x0000000305097211 */ /* 0x080fe400020f0eff */
[-C--:B------:R-:W-:Y:S02]  /*9810*/  LEA.HI.X.SX32 R13, R13, R3.reuse, 0x1, P6 ;  /* 0x000000030d0d7211 */ /* 0x080fe400030f0eff */
[-C--:B------:R-:W-:Y:S02]  /*9820*/  LEA.HI.X.SX32 R17, R17, R3.reuse, 0x1, P5 ;  /* 0x0000000311117211 */ /* 0x080fe400028f0eff */
[-C--:B------:R-:W-:Y:S02]  /*9830*/  LEA.HI.X.SX32 R21, R21, R3.reuse, 0x1, P3 ;  /* 0x0000000315157211 */ /* 0x080fe400018f0eff */
[----:B------:R-:W-:Y:S02]  /*9840*/  LEA.HI.X.SX32 R25, R25, R3, 0x1, P2 ;  /* 0x0000000319197211 */ /* 0x000fe400010f0eff */
[----:B------:R-:W-:-:S02]  /*9850*/  IADD3 R28, P4, PT, R57, R2, RZ ;  /* 0x00000002391c7210 */ /* 0x000fc40007f9e0ff */
[-C--:B------:R-:W-:Y:S02]  /*9860*/  IADD3 R32, P6, PT, R61, R2.reuse, RZ ;  /* 0x000000023d207210 */ /* 0x080fe40007fde0ff */
[CC--:B------:R-:W-:Y:S02]  /*9870*/  LEA R6, P5, R49.reuse, R2.reuse, 0x2 ;  /* 0x0000000231067211 */ /* 0x0c0fe400078a10ff */
[CC--:B------:R-:W-:Y:S02]  /*9880*/  LEA R10, P3, R49.reuse, R2.reuse, 0x3 ;  /* 0x00000002310a7211 */ /* 0x0c0fe400078618ff */
[C---:B------:R-:W-:Y:S02]  /*9890*/  LEA R18, P2, R49.reuse, R2, 0x4 ;  /* 0x0000000231127211 */ /* 0x040fe400078420ff */
[----:B------:R-:W-:Y:S02]  /*98a0*/  LEA.HI.X.SX32 R5, R49, R3, 0x1, P1 ;  /* 0x0000000331057211 */ /* 0x000fe400008f0eff */
[----:B0-----:R-:W-:-:S02]  /*98b0*/  PRMT R2, R46, 0x7632, R2 ;  /* 0x000076322e027816 */ /* 0x001fc40000000002 */
[C---:B------:R-:W-:Y:S02]  /*98c0*/  SHF.L.U32 R11, R49.reuse, 0x2, RZ ;  /* 0x00000002310b7819 */ /* 0x040fe400000006ff */
[----:B------:R-:W-:Y:S01]  /*98d0*/  SHF.L.U32 R19, R49, 0x3, RZ ;  /* 0x0000000331137819 */ /* 0x000fe200000006ff */
[----:B------:R0:W-:Y:S01]  /*98e0*/  STG.E.U16 desc[UR20][R4.64], R2 ;  /* 0x0000000204007986 */ /* 0x0001e2000c101514 */
[-C--:B------:R-:W-:Y:S02]  /*98f0*/  LEA.HI.X.SX32 R7, R7, R3.reuse, 0x1, P5 ;  /* 0x0000000307077211 */ /* 0x080fe400028f0eff */
[----:B------:R-:W-:Y:S02]  /*9900*/  F2FP.F16.F32.PACK_AB R34, R35, R34 ;  /* 0x000000222322723e */ /* 0x000fe400000000ff */
[-C--:B------:R-:W-:Y:S01]  /*9910*/  LEA.HI.X.SX32 R29, R29, R3.reuse, 0x1, P4 ;  /* 0x000000031d1d7211 */ /* 0x080fe200020f0eff */
[----:B------:R1:W-:Y:S01]  /*9920*/  STG.E.U16 desc[UR20][R6.64], R47 ;  /* 0x0000002f06007986 */ /* 0x0003e2000c101514 */
[----:B------:R-:W-:-:S02]  /*9930*/  LEA.HI.X.SX32 R11, R11, R3, 0x1, P3 ;  /* 0x000000030b0b7211 */ /* 0x000fc400018f0eff */
[-C--:B------:R-:W-:Y:S02]  /*9940*/  LEA.HI.X.SX32 R19, R19, R3.reuse, 0x1, P2 ;  /* 0x0000000313137211 */ /* 0x080fe400010f0eff */
[----:B------:R-:W-:Y:S01]  /*9950*/  LEA.HI.X.SX32 R33, R33, R3, 0x1, P6 ;  /* 0x0000000321217211 */ /* 0x000fe200030f0eff */
[----:B0-----:R-:W0:Y:S01]  /*9960*/  LDC.64 R4, c[0x0][0x3a0] ;  /* 0x0000e800ff047b82 */ /* 0x001e220000000a00 */
[----:B------:R-:W-:Y:S02]  /*9970*/  PRMT R3, R47, 0x7632, R3 ;  /* 0x000076322f037816 */ /* 0x000fe40000000003 */
[----:B------:R-:W-:Y:S02]  /*9980*/  F2FP.F16.F32.PACK_AB R36, R37, R36 ;  /* 0x000000242524723e */ /* 0x000fe400000000ff */
[----:B------:R-:W-:Y:S01]  /*9990*/  F2FP.F16.F32.PACK_AB R38, R39, R38 ;  /* 0x000000262726723e */ /* 0x000fe200000000ff */
[----:B------:R3:W-:Y:S01]  /*99a0*/  STG.E.U16 desc[UR20][R8.64], R3 ;  /* 0x0000000308007986 */ /* 0x0007e2000c101514 */
[----:B-1----:R-:W-:-:S02]  /*99b0*/  PRMT R7, R34, 0x7632, R7 ;  /* 0x0000763222077816 */ /* 0x002fc40000000007 */
[----:B------:R-:W-:Y:S01]  /*99c0*/  PRMT R2, R36, 0x7632, R2 ;  /* 0x0000763224027816 */ /* 0x000fe20000000002 */
[----:B------:R1:W-:Y:S01]  /*99d0*/  STG.E.U16 desc[UR20][R10.64], R34 ;  /* 0x000000220a007986 */ /* 0x0003e2000c101514 */
[----:B------:R-:W-:Y:S02]  /*99e0*/  F2FP.F16.F32.PACK_AB R40, R41, R40 ;  /* 0x000000282928723e */ /* 0x000fe400000000ff */
[----:B------:R-:W-:Y:S01]  /*99f0*/  F2FP.F16.F32.PACK_AB R42, R43, R42 ;  /* 0x0000002a2b2a723e */ /* 0x000fe200000000ff */
[----:B------:R4:W-:Y:S01]  /*9a00*/  STG.E.U16 desc[UR20][R12.64], R7 ;  /* 0x000000070c007986 */ /* 0x0009e2000c101514 */
[----:B------:R-:W-:Y:S02]  /*9a10*/  F2FP.F16.F32.PACK_AB R44, R45, R44 ;  /* 0x0000002c2d2c723e */ /* 0x000fe400000000ff */
[C---:B---3--:R-:W-:Y:S01]  /*9a20*/  SHF.L.U32 R3, R0.reuse, 0x2, RZ ;  /* 0x0000000200037819 */ /* 0x048fe200000006ff */
[----:B------:R3:W-:Y:S01]  /*9a30*/  STG.E.U16 desc[UR20][R14.64], R36 ;  /* 0x000000240e007986 */ /* 0x0007e2000c101514 */
[----:B------:R-:W-:Y:S01]  /*9a40*/  IMAD.HI R0, R0, 0x4, RZ ;  /* 0x0000000400007827 */ /* 0x000fe200078e02ff */
[----:B-1----:R-:W-:-:S02]  /*9a50*/  PRMT R10, R38, 0x7632, R10 ;  /* 0x00007632260a7816 */ /* 0x002fc4000000000a */
[----:B------:R0:W-:Y:S01]  /*9a60*/  STG.E.U16 desc[UR20][R16.64], R2 ;  /* 0x0000000210007986 */ /* 0x0001e2000c101514 */
[----:B----4-:R-:W-:-:S03]  /*9a70*/  PRMT R12, R40, 0x7632, R12 ;  /* 0x00007632280c7816 */ /* 0x010fc6000000000c */
[----:B------:R1:W-:Y:S01]  /*9a80*/  STG.E.U16 desc[UR20][R18.64], R38 ;  /* 0x0000002612007986 */ /* 0x0003e2000c101514 */
[----:B---3--:R-:W-:-:S03]  /*9a90*/  PRMT R14, R42, 0x7632, R14 ;  /* 0x000076322a0e7816 */ /* 0x008fc6000000000e */
[----:B------:R1:W-:Y:S01]  /*9aa0*/  STG.E.U16 desc[UR20][R20.64], R10 ;  /* 0x0000000a14007986 */ /* 0x0003e2000c101514 */
[----:B0-----:R-:W-:-:S03]  /*9ab0*/  IADD3 R2, P1, P2, R3, UR6, R4 ;  /* 0x0000000603027c10 */ /* 0x001fc6000fa3e004 */
[----:B------:R1:W-:Y:S01]  /*9ac0*/  STG.E.U16 desc[UR20][R22.64], R40 ;  /* 0x0000002816007986 */ /* 0x0003e2000c101514 */
[----:B------:R-:W-:Y:S02]  /*9ad0*/  PRMT R16, R44, 0x7632, R16 ;  /* 0x000076322c107816 */ /* 0x000fe40000000010 */
[----:B------:R-:W-:Y:S01]  /*9ae0*/  IADD3.X R3, PT, PT, R0, UR5, R5, P1, P2 ;  /* 0x0000000500037c10 */ /* 0x000fe20008fe4405 */
[----:B------:R1:W-:Y:S04]  /*9af0*/  STG.E.U16 desc[UR20][R24.64], R12 ;  /* 0x0000000c18007986 */ /* 0x0003e8000c101514 */
[----:B------:R1:W-:Y:S04]  /*9b00*/  STG.E.U16 desc[UR20][R26.64], R42 ;  /* 0x0000002a1a007986 */ /* 0x0003e8000c101514 */
[----:B------:R1:W-:Y:S04]  /*9b10*/  STG.E.U16 desc[UR20][R28.64], R14 ;  /* 0x0000000e1c007986 */ /* 0x0003e8000c101514 */
[----:B------:R1:W-:Y:S04]  /*9b20*/  STG.E.U16 desc[UR20][R30.64], R44 ;  /* 0x0000002c1e007986 */ /* 0x0003e8000c101514 */
[----:B------:R1:W-:Y:S04]  /*9b30*/  STG.E.U16 desc[UR20][R32.64], R16 ;  /* 0x0000001020007986 */ /* 0x0003e8000c101514 */
[----:B------:R1:W-:Y:S01]  /*9b40*/  STG.E desc[UR20][R2.64], R135 ;  /* 0x0000008702007986 */ /* 0x0003e2000c101914 */
[----:B--2---:R-:W-:Y:S06]  /*9b50*/  BAR.SYNC.DEFER_BLOCKING 0x0 ;  /* 0x0000000000007b1d */ /* 0x004fec0000010000 */
[----:B------:R-:W-:Y:S05]  /*9b60*/  @P0 BRA `(.L_x_20) ;  /* 0x0000000000a00947 */ /* 0x000fea0003800000 */
[----:B------:R-:W0:Y:S01]  /*9b70*/  S2UR UR5, SR_CgaCtaId ;  /* 0x00000000000579c3 */ /* 0x000e220000008800 */
[----:B------:R-:W-:Y:S01]  /*9b80*/  NOP ;  /* 0x0000000000007918 */ /* 0x000fe20000000000 */
[----:B------:R-:W-:Y:S01]  /*9b90*/  UMOV UR4, 0x50 ;  /* 0x0000005000047882 */ /* 0x000fe20000000000 */
[----:B------:R-:W-:Y:S01]  /*9ba0*/  MOV R0, UR7 ;  /* 0x0000000700007c02 */ /* 0x000fe20008000f00 */
[----:B------:R-:W-:Y:S01]  /*9bb0*/  HFMA2 R7, -RZ, RZ, 0, 5.9604644775390625e-08 ;  /* 0x00000001ff077431 */ /* 0x000fe200000001ff */
[----:B-1----:R-:W-:Y:S02]  /*9bc0*/  MOV R3, 0xffff ;  /* 0x0000ffff00037802 */ /* 0x002fe40000000f00 */
[----:B------:R-:W-:-:S04]  /*9bd0*/  LOP3.LUT R0, R0, 0xffff, RZ, 0xc0, !PT ;  /* 0x0000ffff00007812 */ /* 0x000fc800078ec0ff */
[----:B------:R-:W-:-:S04]  /*9be0*/  SHF.R.U32.HI R0, RZ, 0x5, R0 ;  /* 0x00000005ff007819 */ /* 0x000fc80000011600 */
[----:B------:R-:W-:Y:S02]  /*9bf0*/  IADD3 R2, PT, PT, R0, 0x10, RZ ;  /* 0x0000001000027810 */ /* 0x000fe40007ffe0ff */
[----:B------:R-:W-:Y:S01]  /*9c00*/  SHF.L.U32 R0, R3, R0, RZ ;  /* 0x0000000003007219 */ /* 0x000fe200000006ff */
[----:B0-----:R-:W-:Y:S01]  /*9c10*/  ULEA UR6, UR5, UR4, 0x18 ;  /* 0x0000000405067291 */ /* 0x001fe2000f8ec0ff */
[----:B------:R-:W-:-:S04]  /*9c20*/  SHF.L.U32 R3, R7, R2, RZ ;  /* 0x0000000207037219 */ /* 0x000fc800000006ff */
[----:B------:R-:W-:-:S04]  /*9c30*/  LOP3.LUT R0, R3, R0, RZ, 0xfc, !PT ;  /* 0x0000000003007212 */ /* 0x000fc800078efcff */
[----:B------:R-:W0:Y:S01]  /*9c40*/  LDS R5, [UR6] ;  /* 0x00000006ff057984 */ /* 0x000e220008000800 */
[C---:B------:R-:W-:Y:S02]  /*9c50*/  LOP3.LUT R2, R0.reuse, 0xffff, RZ, 0xc0, !PT ;  /* 0x0000ffff00027812 */ /* 0x040fe400078ec0ff */
[----:B0-----:R-:W-:-:S04]  /*9c60*/  LOP3.LUT R3, R0, 0xffff, R5, 0x80, !PT ;  /* 0x0000ffff00037812 */ /* 0x001fc800078e8005 */
[----:B------:R-:W-:-:S13]  /*9c70*/  ISETP.NE.AND P0, PT, R3, R2, PT ;  /* 0x000000020300720c */ /* 0x000fda0003f05270 */
[----:B------:R-:W-:Y:S05]  /*9c80*/  @P0 BRA `(.L_x_21) ;  /* 0x0000000000500947 */ /* 0x000fea0003800000 */
[----:B------:R-:W-:Y:S02]  /*9c90*/  SHF.R.U32.HI R5, RZ, 0x10, R5 ;  /* 0x00000010ff057819 */ /* 0x000fe40000011605 */
[----:B------:R-:W-:-:S04]  /*9ca0*/  SHF.R.U32.HI R2, RZ, 0x10, R0 ;  /* 0x00000010ff027819 */ /* 0x000fc80000011600 */
[----:B------:R-:W-:-:S04]  /*9cb0*/  LOP3.LUT R5, R5, R2, RZ, 0xc0, !PT ;  /* 0x0000000205057212 */ /* 0x000fc800078ec0ff */
[----:B------:R-:W-:-:S13]  /*9cc0*/  ISETP.NE.AND P0, PT, R5, R2, PT ;  /* 0x000000020500720c */ /* 0x000fda0003f05270 */
[----:B------:R-:W-:Y:S05]  /*9cd0*/  @P0 BRA `(.L_x_22) ;  /* 0x0000000000300947 */ /* 0x000fea0003800000 */
[----:B------:R-:W-:Y:S01]  /*9ce0*/  R2UR UR4, R0 ;  /* 0x00000000000472ca */ /* 0x000fe200000e0000 */
[----:B------:R-:W-:Y:S01]  /*9cf0*/  VOTEU.ANY UR5, UPT, PT ;  /* 0x0000000000057886 */ /* 0x000fe200038e0100 */
[----:B------:R-:W0:Y:S01]  /*9d00*/  S2R R0, SR_LANEID ;  /* 0x0000000000007919 */ /* 0x000e220000000000 */
[----:B------:R-:W-:-:S10]  /*9d10*/  UFLO.U32 UR5, UR5 ;  /* 0x00000005000572bd */ /* 0x000fd400080e0000 */
[----:B------:R-:W-:-:S06]  /*9d20*/  ULOP3.LUT UR4, URZ, UR4, URZ, 0x33, !UPT ;  /* 0x00000004ff047292 */ /* 0x000fcc000f8e33ff */
[----:B------:R-:W-:-:S04]  /*9d30*/  MOV R2, UR4 ;  /* 0x0000000400027c02 */ /* 0x000fc80008000f00 */
[----:B------:R-:W1:Y:S02]  /*9d40*/  REDUX UR7, R2 ;  /* 0x00000000020773c4 */ /* 0x000e640000000000 */
[----:B------:R2:W-:Y:S01]  /*9d50*/  UTCATOMSWS.AND URZ, UR4 ;  /* 0x0000000400ff79e3 */ /* 0x0005e20008000000 */
[----:B0-----:R-:W-:Y:S02]  /*9d60*/  ISETP.EQ.U32.AND P0, PT, R0, UR5, PT ;  /* 0x0000000500007c0c */ /* 0x001fe4000bf02070 */
[----:B-1----:R-:W-:-:S11]  /*9d70*/  MOV R0, UR7 ;  /* 0x0000000700007c02 */ /* 0x002fd60008000f00 */
[----:B------:R2:W-:Y:S01]  /*9d80*/  @P0 ATOMS.AND RZ, [UR6], R0 ;  /* 0x00000000ffff098c */ /* 0x0005e2000a800006 */
[----:B------:R-:W-:Y:S05]  /*9d90*/  BRA `(.L_x_20) ;  /* 0x0000000000147947 */ /* 0x000fea0003800000 */
.L_x_22:
[----:B------:R-:W-:-:S07]  /*9da0*/  MOV R2, 0x9dc0 ;  /* 0x00009dc000027802 */ /* 0x000fce0000000f00 */
[----:B------:R-:W-:Y:S05]  /*9db0*/  CALL.REL.NOINC `($__internal_0_$__cuda_sm10x_tcgen05_guardrail_trap_col_being_dealloced_not_returned_by_alloc) ;  /* 0x0000000000447944 */ /* 0x000fea0003c00000 */
[----:B------:R-:W-:Y:S05]  /*9dc0*/  BRA `(.L_x_20) ;  /* 0x0000000000087947 */ /* 0x000fea0003800000 */
.L_x_21:
[----:B------:R-:W-:-:S07]  /*9dd0*/  MOV R2, 0x9df0 ;  /* 0x00009df000027802 */ /* 0x000fce0000000f00 */
[----:B------:R-:W-:Y:S05]  /*9de0*/  CALL.REL.NOINC `($__internal_2_$__cuda_sm10x_tcgen05_guardrail_trap_unallocated_columns_being_dealloced) ;  /* 0x0000000000507944 */ /* 0x000fea0003c00000 */
.L_x_20:
[----:B------:R-:W-:Y:S01]  /*9df0*/  NOP ;  /* 0x0000000000007918 */ /* 0x000fe20000000000 */
[----:B--2---:R-:W-:Y:S05]  /*9e00*/  EXIT ;  /* 0x000000000000794d */ /* 0x004fea0003800000 */
.L_x_8:
[----:B------:R-:W1:Y:S02]  /*9e10*/  SYNCS.PHASECHK.TRANS64.TRYWAIT P4, [UR5+0x3000], RZ ;  /* 0x003000ffff0075a7 */ /* 0x000e640008081105 */
[----:B-1----:R-:W-:Y:S05]  /*9e20*/  @!P4 BRA `(.L_x_8) ;  /* 0xfffffffc00f8c947 */ /* 0x002fea000383ffff */
[----:B------:R-:W-:Y:S05]  /*9e30*/  BRA `(.L_x_7) ;  /* 0xffffff7400787947 */ /* 0x000fea000383ffff */
.L_x_14:
[----:B------:R-:W1:Y:S02]  /*9e40*/  SYNCS.PHASECHK.TRANS64.TRYWAIT P2, [UR5+0x5010], RZ ;  /* 0x005010ffff0075a7 */ /* 0x000e640008041105 */
[----:B-1----:R-:W-:Y:S05]  /*9e50*/  @!P2 BRA `(.L_x_14) ;  /* 0xfffffffc00f8a947 */ /* 0x002fea000383ffff */
[----:B------:R-:W-:Y:S05]  /*9e60*/  BRA `(.L_x_23) ;  /* 0xffffffb400c47947 */ /* 0x000fea000383ffff */
.L_x_15:
[----:B------:R-:W1:Y:S02]  /*9e70*/  SYNCS.PHASECHK.TRANS64.TRYWAIT P2, [UR8], R34 ;  /* 0x00000022ff0075a7 */ /* 0x000e640008041108 */
[----:B-1----:R-:W-:Y:S05]  /*9e80*/  @!P2 BRA `(.L_x_15) ;  /* 0xfffffffc00f8a947 */ /* 0x002fea000383ffff */
[----:B------:R-:W-:Y:S05]  /*9e90*/  BRA `(.L_x_24) ;  /* 0xffffffd4007c7947 */ /* 0x000fea000383ffff */
.L_x_19:
[----:B------:R-:W0:Y:S02]  /*9ea0*/  SYNCS.PHASECHK.TRANS64.TRYWAIT P4, [UR8], R2 ;  /* 0x00000002ff0075a7 */ /* 0x000e240008081108 */
[----:B0-----:R-:W-:Y:S05]  /*9eb0*/  @!P4 BRA `(.L_x_19) ;  /* 0xfffffffc00f8c947 */ /* 0x001fea000383ffff */
[----:B------:R-:W-:Y:S05]  /*9ec0*/  BRA `(.L_x_18) ;  /* 0xfffffff0005c7947 */ /* 0x000fea000383ffff */
        .weak           $__internal_0_$__cuda_sm10x_tcgen05_guardrail_trap_col_being_dealloced_not_returned_by_alloc
        .type           $__internal_0_$__cuda_sm10x_tcgen05_guardrail_trap_col_being_dealloced_not_returned_by_alloc,@function
        .size           $__internal_0_$__cuda_sm10x_tcgen05_guardrail_trap_col_being_dealloced_not_returned_by_alloc,($__internal_1_$__cuda_sm10x_tcgen05_guardrail_trap_phase_invalid_during_alloc - $__internal_0_$__cuda_sm10x_tcgen05_guardrail_trap_col_being_dealloced_not_returned_by_alloc)
$__internal_0_$__cuda_sm10x_tcgen05_guardrail_trap_col_being_dealloced_not_returned_by_alloc:
[----:B------:R-:W-:Y:S05]  /*9ed0*/  BPT.TRAP 0x1 ;  /* 0x000000040000795c */ /* 0x000fea0000300000 */
[----:B------:R-:W-:-:S04]  /*9ee0*/  MOV R3, 0x0 ;  /* 0x0000000000037802 */ /* 0x000fc80000000f00 */
[----:B------:R-:W-:Y:S05]  /*9ef0*/  RET.REL.NODEC R2 `(attn_fwd) ;  /* 0xffffff6002407950 */ /* 0x000fea0003c3ffff */
        .weak           $__internal_1_$__cuda_sm10x_tcgen05_guardrail_trap_phase_invalid_during_alloc
        .type           $__internal_1_$__cuda_sm10x_tcgen05_guardrail_trap_phase_invalid_during_alloc,@function
        .size           $__internal_1_$__cuda_sm10x_tcgen05_guardrail_trap_phase_invalid_during_alloc,($__internal_2_$__cuda_sm10x_tcgen05_guardrail_trap_unallocated_columns_being_dealloced - $__internal_1_$__cuda_sm10x_tcgen05_guardrail_trap_phase_invalid_during_alloc)
$__internal_1_$__cuda_sm10x_tcgen05_guardrail_trap_phase_invalid_during_alloc:
[----:B------:R-:W-:Y:S05]  /*9f00*/  BPT.TRAP 0x1 ;  /* 0x000000040000795c */ /* 0x000fea0000300000 */
[----:B------:R-:W-:-:S04]  /*9f10*/  HFMA2 R5, -RZ, RZ, 0, 0 ;  /* 0x00000000ff057431 */ /* 0x000fc800000001ff */
[----:B------:R-:W-:Y:S05]  /*9f20*/  RET.REL.NODEC R4 `(attn_fwd) ;  /* 0xffffff6004347950 */ /* 0x000fea0003c3ffff */
        .weak           $__internal_2_$__cuda_sm10x_tcgen05_guardrail_trap_unallocated_columns_being_dealloced
        .type           $__internal_2_$__cuda_sm10x_tcgen05_guardrail_trap_unallocated_columns_being_dealloced,@function
        .size           $__internal_2_$__cuda_sm10x_tcgen05_guardrail_trap_unallocated_columns_being_dealloced,(.L_x_28 - $__internal_2_$__cuda_sm10x_tcgen05_guardrail_trap_unallocated_columns_being_dealloced)
$__internal_2_$__cuda_sm10x_tcgen05_guardrail_trap_unallocated_columns_being_dealloced:
[----:B------:R-:W-:Y:S05]  /*9f30*/  BPT.TRAP 0x1 ;  /* 0x000000040000795c */ /* 0x000fea0000300000 */
[----:B------:R-:W-:-:S04]  /*9f40*/  MOV R3, 0x0 ;  /* 0x0000000000037802 */ /* 0x000fc80000000f00 */
[----:B------:R-:W-:Y:S05]  /*9f50*/  RET.REL.NODEC R2 `(attn_fwd) ;  /* 0xffffff6002287950 */ /* 0x000fea0003c3ffff */
.L_x_25:
[----:B------:R-:W-:-:S00]  /*9f60*/  BRA `(.L_x_25) ;  /* 0xfffffffc00fc7947 */ /* 0x000fc0000383ffff */
[----:B------:R-:W-:-:S00]  /*9f70*/  NOP ;  /* 0x0000000000007918 */ /* 0x000fc00000000000 */
        /* <DEDUP_REMOVED lines=8> */
.L_x_28:


//--------------------- .nv.global.init           --------------------------
	.section	.nv.global.init,"aw",@progbits
.nv.global.init:
	.type		_$_str,@object
	.size		_$_str,(.L_3 - _$_str)
_$_str:
        /*0000*/ 	.byte	0x5f, 0x5f, 0x43, 0x55, 0x44, 0x41, 0x5f, 0x46, 0x54, 0x5a, 0x00
.L_3:


//--------------------- .nv.shared.attn_fwd       --------------------------
	.section	.nv.shared.attn_fwd,"aw",@nobits
	.sectionflags	@""
	.align	16
	.zero		1024


//--------------------- .nv.shared.reserved.0     --------------------------
	.section	.nv.shared.reserved.0,"aw",@nobits
	.align	8
	.weak		__nv_reservedSMEM_offset_0_alias
	.size		__nv_reservedSMEM_offset_0_alias, 0, 64
	.other		__nv_reservedSMEM_offset_0_alias,@"STO_CUDA_RESERVED_SHARED STV_DEFAULT"
__nv_reservedSMEM_offset_0_alias:
	.zero		0
.nv.shared.reserved.0:
	.zero		64
	.weak		__nv_reservedSMEM_allocation_phase
	.type		__nv_reservedSMEM_allocation_phase,@object
	.size		__nv_reservedSMEM_allocation_phase,(.L_0 - __nv_reservedSMEM_allocation_phase)
__nv_reservedSMEM_allocation_phase:
	.zero		1
.L_0:
	.zero		7
	.weak		__nv_reservedSMEM_devtool_atexit_pc
	.type		__nv_reservedSMEM_devtool_atexit_pc,@object
	.size		__nv_reservedSMEM_devtool_atexit_pc,(__nv_reservedSMEM_allocation_mask - __nv_reservedSMEM_devtool_atexit_pc)
__nv_reservedSMEM_devtool_atexit_pc:
	.zero		8
	.weak		__nv_reservedSMEM_allocation_mask
	.type		__nv_reservedSMEM_allocation_mask,@object
	.size		__nv_reservedSMEM_allocation_mask,(.L_2 - __nv_reservedSMEM_allocation_mask)
__nv_reservedSMEM_allocation_mask:
	.zero		4
.L_2:


//--------------------- .nv.constant0.attn_fwd    --------------------------
	.section	.nv.constant0.attn_fwd,"a",@progbits
	.sectionflags	@""
	.align	4
.nv.constant0.attn_fwd:
	.zero		1032


//--------------------- SYMBOLS --------------------------

	.type		.nv.reservedSmem.offset0,@object
	.size		.nv.reservedSmem.offset0,0x4
	.type		.nv.reservedSmem.cap,@object
	.size		.nv.reservedSmem.cap,0x4
